//
// Generated by NVIDIA NVVM Compiler
//
// Compiler Build ID: CL-36424714
// Cuda compilation tools, release 13.0, V13.0.88
// Based on NVVM 20.0.0
//

.version 9.0
.target sm_100
.address_size 64

	// .globl	my_kernel_kernel0
// _ZZ17my_kernel_kernel0E18PaddedInput_shared has been demoted
// _ZZ17my_kernel_kernel0E18placeholder_shared has been demoted

.visible .entry my_kernel_kernel0(
	.param .u64 .ptr .align 1 my_kernel_kernel0_param_0,
	.param .u64 .ptr .align 1 my_kernel_kernel0_param_1,
	.param .u64 .ptr .align 1 my_kernel_kernel0_param_2,
	.param .u64 .ptr .align 1 my_kernel_kernel0_param_3,
	.param .u64 .ptr .align 1 my_kernel_kernel0_param_4
)
{
	.local .align 16 .b8 	__local_depot0[6272];
	.reg .b64 	%SP;
	.reg .b64 	%SPL;
	.reg .pred 	%p<31>;
	.reg .b16 	%rs<29>;
	.reg .b32 	%r<150>;
	.reg .b32 	%f<850>;
	.reg .b64 	%rd<37>;
	// demoted variable
	.shared .align 4 .b8 _ZZ17my_kernel_kernel0E18PaddedInput_shared[12544];
	// demoted variable
	.shared .align 4 .b8 _ZZ17my_kernel_kernel0E18placeholder_shared[1280];
	mov.u64 	%SPL, __local_depot0;
	add.u64 	%rd1, %SPL, 0;
	mov.f32 	%f25, 0f00000000;
	st.local.v4.f32 	[%rd1], {%f25, %f25, %f25, %f25};
	st.local.v4.f32 	[%rd1+1568], {%f25, %f25, %f25, %f25};
	st.local.v4.f32 	[%rd1+3136], {%f25, %f25, %f25, %f25};
	st.local.v4.f32 	[%rd1+4704], {%f25, %f25, %f25, %f25};
	st.local.v4.f32 	[%rd1+112], {%f25, %f25, %f25, %f25};
	st.local.v4.f32 	[%rd1+1680], {%f25, %f25, %f25, %f25};
	st.local.v4.f32 	[%rd1+3248], {%f25, %f25, %f25, %f25};
	st.local.v4.f32 	[%rd1+4816], {%f25, %f25, %f25, %f25};
	st.local.v4.f32 	[%rd1+224], {%f25, %f25, %f25, %f25};
	st.local.v4.f32 	[%rd1+1792], {%f25, %f25, %f25, %f25};
	st.local.v4.f32 	[%rd1+3360], {%f25, %f25, %f25, %f25};
	st.local.v4.f32 	[%rd1+4928], {%f25, %f25, %f25, %f25};
	st.local.v4.f32 	[%rd1+336], {%f25, %f25, %f25, %f25};
	st.local.v4.f32 	[%rd1+1904], {%f25, %f25, %f25, %f25};
	st.local.v4.f32 	[%rd1+3472], {%f25, %f25, %f25, %f25};
	st.local.v4.f32 	[%rd1+5040], {%f25, %f25, %f25, %f25};
	st.local.v4.f32 	[%rd1+448], {%f25, %f25, %f25, %f25};
	st.local.v4.f32 	[%rd1+2016], {%f25, %f25, %f25, %f25};
	st.local.v4.f32 	[%rd1+3584], {%f25, %f25, %f25, %f25};
	st.local.v4.f32 	[%rd1+5152], {%f25, %f25, %f25, %f25};
	st.local.v4.f32 	[%rd1+560], {%f25, %f25, %f25, %f25};
	st.local.v4.f32 	[%rd1+2128], {%f25, %f25, %f25, %f25};
	st.local.v4.f32 	[%rd1+3696], {%f25, %f25, %f25, %f25};
	st.local.v4.f32 	[%rd1+5264], {%f25, %f25, %f25, %f25};
	st.local.v4.f32 	[%rd1+672], {%f25, %f25, %f25, %f25};
	st.local.v4.f32 	[%rd1+2240], {%f25, %f25, %f25, %f25};
	st.local.v4.f32 	[%rd1+3808], {%f25, %f25, %f25, %f25};
	st.local.v4.f32 	[%rd1+5376], {%f25, %f25, %f25, %f25};
	st.local.v4.f32 	[%rd1+16], {%f25, %f25, %f25, %f25};
	st.local.v4.f32 	[%rd1+1584], {%f25, %f25, %f25, %f25};
	st.local.v4.f32 	[%rd1+3152], {%f25, %f25, %f25, %f25};
	st.local.v4.f32 	[%rd1+4720], {%f25, %f25, %f25, %f25};
	st.local.v4.f32 	[%rd1+128], {%f25, %f25, %f25, %f25};
	st.local.v4.f32 	[%rd1+1696], {%f25, %f25, %f25, %f25};
	st.local.v4.f32 	[%rd1+3264], {%f25, %f25, %f25, %f25};
	st.local.v4.f32 	[%rd1+4832], {%f25, %f25, %f25, %f25};
	st.local.v4.f32 	[%rd1+240], {%f25, %f25, %f25, %f25};
	st.local.v4.f32 	[%rd1+1808], {%f25, %f25, %f25, %f25};
	st.local.v4.f32 	[%rd1+3376], {%f25, %f25, %f25, %f25};
	st.local.v4.f32 	[%rd1+4944], {%f25, %f25, %f25, %f25};
	st.local.v4.f32 	[%rd1+352], {%f25, %f25, %f25, %f25};
	st.local.v4.f32 	[%rd1+1920], {%f25, %f25, %f25, %f25};
	st.local.v4.f32 	[%rd1+3488], {%f25, %f25, %f25, %f25};
	st.local.v4.f32 	[%rd1+5056], {%f25, %f25, %f25, %f25};
	st.local.v4.f32 	[%rd1+464], {%f25, %f25, %f25, %f25};
	st.local.v4.f32 	[%rd1+2032], {%f25, %f25, %f25, %f25};
	st.local.v4.f32 	[%rd1+3600], {%f25, %f25, %f25, %f25};
	st.local.v4.f32 	[%rd1+5168], {%f25, %f25, %f25, %f25};
	st.local.v4.f32 	[%rd1+576], {%f25, %f25, %f25, %f25};
	st.local.v4.f32 	[%rd1+2144], {%f25, %f25, %f25, %f25};
	st.local.v4.f32 	[%rd1+3712], {%f25, %f25, %f25, %f25};
	st.local.v4.f32 	[%rd1+5280], {%f25, %f25, %f25, %f25};
	st.local.v4.f32 	[%rd1+688], {%f25, %f25, %f25, %f25};
	st.local.v4.f32 	[%rd1+2256], {%f25, %f25, %f25, %f25};
	st.local.v4.f32 	[%rd1+3824], {%f25, %f25, %f25, %f25};
	st.local.v4.f32 	[%rd1+5392], {%f25, %f25, %f25, %f25};
	st.local.v4.f32 	[%rd1+32], {%f25, %f25, %f25, %f25};
	st.local.v4.f32 	[%rd1+1600], {%f25, %f25, %f25, %f25};
	st.local.v4.f32 	[%rd1+3168], {%f25, %f25, %f25, %f25};
	st.local.v4.f32 	[%rd1+4736], {%f25, %f25, %f25, %f25};
	st.local.v4.f32 	[%rd1+144], {%f25, %f25, %f25, %f25};
	st.local.v4.f32 	[%rd1+1712], {%f25, %f25, %f25, %f25};
	st.local.v4.f32 	[%rd1+3280], {%f25, %f25, %f25, %f25};
	st.local.v4.f32 	[%rd1+4848], {%f25, %f25, %f25, %f25};
	st.local.v4.f32 	[%rd1+256], {%f25, %f25, %f25, %f25};
	st.local.v4.f32 	[%rd1+1824], {%f25, %f25, %f25, %f25};
	st.local.v4.f32 	[%rd1+3392], {%f25, %f25, %f25, %f25};
	st.local.v4.f32 	[%rd1+4960], {%f25, %f25, %f25, %f25};
	st.local.v4.f32 	[%rd1+368], {%f25, %f25, %f25, %f25};
	st.local.v4.f32 	[%rd1+1936], {%f25, %f25, %f25, %f25};
	st.local.v4.f32 	[%rd1+3504], {%f25, %f25, %f25, %f25};
	st.local.v4.f32 	[%rd1+5072], {%f25, %f25, %f25, %f25};
	st.local.v4.f32 	[%rd1+480], {%f25, %f25, %f25, %f25};
	st.local.v4.f32 	[%rd1+2048], {%f25, %f25, %f25, %f25};
	st.local.v4.f32 	[%rd1+3616], {%f25, %f25, %f25, %f25};
	st.local.v4.f32 	[%rd1+5184], {%f25, %f25, %f25, %f25};
	st.local.v4.f32 	[%rd1+592], {%f25, %f25, %f25, %f25};
	st.local.v4.f32 	[%rd1+2160], {%f25, %f25, %f25, %f25};
	st.local.v4.f32 	[%rd1+3728], {%f25, %f25, %f25, %f25};
	st.local.v4.f32 	[%rd1+5296], {%f25, %f25, %f25, %f25};
	st.local.v4.f32 	[%rd1+704], {%f25, %f25, %f25, %f25};
	st.local.v4.f32 	[%rd1+2272], {%f25, %f25, %f25, %f25};
	st.local.v4.f32 	[%rd1+3840], {%f25, %f25, %f25, %f25};
	st.local.v4.f32 	[%rd1+5408], {%f25, %f25, %f25, %f25};
	st.local.v4.f32 	[%rd1+48], {%f25, %f25, %f25, %f25};
	st.local.v4.f32 	[%rd1+1616], {%f25, %f25, %f25, %f25};
	st.local.v4.f32 	[%rd1+3184], {%f25, %f25, %f25, %f25};
	st.local.v4.f32 	[%rd1+4752], {%f25, %f25, %f25, %f25};
	st.local.v4.f32 	[%rd1+160], {%f25, %f25, %f25, %f25};
	st.local.v4.f32 	[%rd1+1728], {%f25, %f25, %f25, %f25};
	st.local.v4.f32 	[%rd1+3296], {%f25, %f25, %f25, %f25};
	st.local.v4.f32 	[%rd1+4864], {%f25, %f25, %f25, %f25};
	st.local.v4.f32 	[%rd1+272], {%f25, %f25, %f25, %f25};
	st.local.v4.f32 	[%rd1+1840], {%f25, %f25, %f25, %f25};
	st.local.v4.f32 	[%rd1+3408], {%f25, %f25, %f25, %f25};
	st.local.v4.f32 	[%rd1+4976], {%f25, %f25, %f25, %f25};
	st.local.v4.f32 	[%rd1+384], {%f25, %f25, %f25, %f25};
	st.local.v4.f32 	[%rd1+1952], {%f25, %f25, %f25, %f25};
	st.local.v4.f32 	[%rd1+3520], {%f25, %f25, %f25, %f25};
	st.local.v4.f32 	[%rd1+5088], {%f25, %f25, %f25, %f25};
	st.local.v4.f32 	[%rd1+496], {%f25, %f25, %f25, %f25};
	st.local.v4.f32 	[%rd1+2064], {%f25, %f25, %f25, %f25};
	st.local.v4.f32 	[%rd1+3632], {%f25, %f25, %f25, %f25};
	st.local.v4.f32 	[%rd1+5200], {%f25, %f25, %f25, %f25};
	st.local.v4.f32 	[%rd1+608], {%f25, %f25, %f25, %f25};
	st.local.v4.f32 	[%rd1+2176], {%f25, %f25, %f25, %f25};
	st.local.v4.f32 	[%rd1+3744], {%f25, %f25, %f25, %f25};
	st.local.v4.f32 	[%rd1+5312], {%f25, %f25, %f25, %f25};
	st.local.v4.f32 	[%rd1+720], {%f25, %f25, %f25, %f25};
	st.local.v4.f32 	[%rd1+2288], {%f25, %f25, %f25, %f25};
	st.local.v4.f32 	[%rd1+3856], {%f25, %f25, %f25, %f25};
	st.local.v4.f32 	[%rd1+5424], {%f25, %f25, %f25, %f25};
	st.local.v4.f32 	[%rd1+64], {%f25, %f25, %f25, %f25};
	st.local.v4.f32 	[%rd1+1632], {%f25, %f25, %f25, %f25};
	st.local.v4.f32 	[%rd1+3200], {%f25, %f25, %f25, %f25};
	st.local.v4.f32 	[%rd1+4768], {%f25, %f25, %f25, %f25};
	st.local.v4.f32 	[%rd1+176], {%f25, %f25, %f25, %f25};
	st.local.v4.f32 	[%rd1+1744], {%f25, %f25, %f25, %f25};
	st.local.v4.f32 	[%rd1+3312], {%f25, %f25, %f25, %f25};
	st.local.v4.f32 	[%rd1+4880], {%f25, %f25, %f25, %f25};
	st.local.v4.f32 	[%rd1+288], {%f25, %f25, %f25, %f25};
	st.local.v4.f32 	[%rd1+1856], {%f25, %f25, %f25, %f25};
	st.local.v4.f32 	[%rd1+3424], {%f25, %f25, %f25, %f25};
	st.local.v4.f32 	[%rd1+4992], {%f25, %f25, %f25, %f25};
	st.local.v4.f32 	[%rd1+400], {%f25, %f25, %f25, %f25};
	st.local.v4.f32 	[%rd1+1968], {%f25, %f25, %f25, %f25};
	st.local.v4.f32 	[%rd1+3536], {%f25, %f25, %f25, %f25};
	st.local.v4.f32 	[%rd1+5104], {%f25, %f25, %f25, %f25};
	st.local.v4.f32 	[%rd1+512], {%f25, %f25, %f25, %f25};
	st.local.v4.f32 	[%rd1+2080], {%f25, %f25, %f25, %f25};
	st.local.v4.f32 	[%rd1+3648], {%f25, %f25, %f25, %f25};
	st.local.v4.f32 	[%rd1+5216], {%f25, %f25, %f25, %f25};
	st.local.v4.f32 	[%rd1+624], {%f25, %f25, %f25, %f25};
	st.local.v4.f32 	[%rd1+2192], {%f25, %f25, %f25, %f25};
	st.local.v4.f32 	[%rd1+3760], {%f25, %f25, %f25, %f25};
	st.local.v4.f32 	[%rd1+5328], {%f25, %f25, %f25, %f25};
	st.local.v4.f32 	[%rd1+736], {%f25, %f25, %f25, %f25};
	st.local.v4.f32 	[%rd1+2304], {%f25, %f25, %f25, %f25};
	st.local.v4.f32 	[%rd1+3872], {%f25, %f25, %f25, %f25};
	st.local.v4.f32 	[%rd1+5440], {%f25, %f25, %f25, %f25};
	st.local.v4.f32 	[%rd1+80], {%f25, %f25, %f25, %f25};
	st.local.v4.f32 	[%rd1+1648], {%f25, %f25, %f25, %f25};
	st.local.v4.f32 	[%rd1+3216], {%f25, %f25, %f25, %f25};
	st.local.v4.f32 	[%rd1+4784], {%f25, %f25, %f25, %f25};
	st.local.v4.f32 	[%rd1+192], {%f25, %f25, %f25, %f25};
	st.local.v4.f32 	[%rd1+1760], {%f25, %f25, %f25, %f25};
	st.local.v4.f32 	[%rd1+3328], {%f25, %f25, %f25, %f25};
	st.local.v4.f32 	[%rd1+4896], {%f25, %f25, %f25, %f25};
	st.local.v4.f32 	[%rd1+304], {%f25, %f25, %f25, %f25};
	st.local.v4.f32 	[%rd1+1872], {%f25, %f25, %f25, %f25};
	st.local.v4.f32 	[%rd1+3440], {%f25, %f25, %f25, %f25};
	st.local.v4.f32 	[%rd1+5008], {%f25, %f25, %f25, %f25};
	st.local.v4.f32 	[%rd1+416], {%f25, %f25, %f25, %f25};
	st.local.v4.f32 	[%rd1+1984], {%f25, %f25, %f25, %f25};
	st.local.v4.f32 	[%rd1+3552], {%f25, %f25, %f25, %f25};
	st.local.v4.f32 	[%rd1+5120], {%f25, %f25, %f25, %f25};
	st.local.v4.f32 	[%rd1+528], {%f25, %f25, %f25, %f25};
	st.local.v4.f32 	[%rd1+2096], {%f25, %f25, %f25, %f25};
	st.local.v4.f32 	[%rd1+3664], {%f25, %f25, %f25, %f25};
	st.local.v4.f32 	[%rd1+5232], {%f25, %f25, %f25, %f25};
	st.local.v4.f32 	[%rd1+640], {%f25, %f25, %f25, %f25};
	st.local.v4.f32 	[%rd1+2208], {%f25, %f25, %f25, %f25};
	st.local.v4.f32 	[%rd1+3776], {%f25, %f25, %f25, %f25};
	st.local.v4.f32 	[%rd1+5344], {%f25, %f25, %f25, %f25};
	st.local.v4.f32 	[%rd1+752], {%f25, %f25, %f25, %f25};
	st.local.v4.f32 	[%rd1+2320], {%f25, %f25, %f25, %f25};
	st.local.v4.f32 	[%rd1+3888], {%f25, %f25, %f25, %f25};
	st.local.v4.f32 	[%rd1+5456], {%f25, %f25, %f25, %f25};
	st.local.v4.f32 	[%rd1+96], {%f25, %f25, %f25, %f25};
	st.local.v4.f32 	[%rd1+1664], {%f25, %f25, %f25, %f25};
	st.local.v4.f32 	[%rd1+3232], {%f25, %f25, %f25, %f25};
	st.local.v4.f32 	[%rd1+4800], {%f25, %f25, %f25, %f25};
	st.local.v4.f32 	[%rd1+208], {%f25, %f25, %f25, %f25};
	st.local.v4.f32 	[%rd1+1776], {%f25, %f25, %f25, %f25};
	st.local.v4.f32 	[%rd1+3344], {%f25, %f25, %f25, %f25};
	st.local.v4.f32 	[%rd1+4912], {%f25, %f25, %f25, %f25};
	st.local.v4.f32 	[%rd1+320], {%f25, %f25, %f25, %f25};
	st.local.v4.f32 	[%rd1+1888], {%f25, %f25, %f25, %f25};
	st.local.v4.f32 	[%rd1+3456], {%f25, %f25, %f25, %f25};
	st.local.v4.f32 	[%rd1+5024], {%f25, %f25, %f25, %f25};
	st.local.v4.f32 	[%rd1+432], {%f25, %f25, %f25, %f25};
	st.local.v4.f32 	[%rd1+2000], {%f25, %f25, %f25, %f25};
	st.local.v4.f32 	[%rd1+3568], {%f25, %f25, %f25, %f25};
	st.local.v4.f32 	[%rd1+5136], {%f25, %f25, %f25, %f25};
	st.local.v4.f32 	[%rd1+544], {%f25, %f25, %f25, %f25};
	st.local.v4.f32 	[%rd1+2112], {%f25, %f25, %f25, %f25};
	st.local.v4.f32 	[%rd1+3680], {%f25, %f25, %f25, %f25};
	st.local.v4.f32 	[%rd1+5248], {%f25, %f25, %f25, %f25};
	st.local.v4.f32 	[%rd1+656], {%f25, %f25, %f25, %f25};
	st.local.v4.f32 	[%rd1+2224], {%f25, %f25, %f25, %f25};
	st.local.v4.f32 	[%rd1+3792], {%f25, %f25, %f25, %f25};
	st.local.v4.f32 	[%rd1+5360], {%f25, %f25, %f25, %f25};
	st.local.v4.f32 	[%rd1+768], {%f25, %f25, %f25, %f25};
	st.local.v4.f32 	[%rd1+2336], {%f25, %f25, %f25, %f25};
	st.local.v4.f32 	[%rd1+3904], {%f25, %f25, %f25, %f25};
	st.local.v4.f32 	[%rd1+5472], {%f25, %f25, %f25, %f25};
	st.local.v4.f32 	[%rd1+784], {%f25, %f25, %f25, %f25};
	st.local.v4.f32 	[%rd1+2352], {%f25, %f25, %f25, %f25};
	st.local.v4.f32 	[%rd1+3920], {%f25, %f25, %f25, %f25};
	st.local.v4.f32 	[%rd1+5488], {%f25, %f25, %f25, %f25};
	st.local.v4.f32 	[%rd1+896], {%f25, %f25, %f25, %f25};
	st.local.v4.f32 	[%rd1+2464], {%f25, %f25, %f25, %f25};
	st.local.v4.f32 	[%rd1+4032], {%f25, %f25, %f25, %f25};
	st.local.v4.f32 	[%rd1+5600], {%f25, %f25, %f25, %f25};
	st.local.v4.f32 	[%rd1+1008], {%f25, %f25, %f25, %f25};
	st.local.v4.f32 	[%rd1+2576], {%f25, %f25, %f25, %f25};
	st.local.v4.f32 	[%rd1+4144], {%f25, %f25, %f25, %f25};
	st.local.v4.f32 	[%rd1+5712], {%f25, %f25, %f25, %f25};
	st.local.v4.f32 	[%rd1+1120], {%f25, %f25, %f25, %f25};
	st.local.v4.f32 	[%rd1+2688], {%f25, %f25, %f25, %f25};
	st.local.v4.f32 	[%rd1+4256], {%f25, %f25, %f25, %f25};
	st.local.v4.f32 	[%rd1+5824], {%f25, %f25, %f25, %f25};
	st.local.v4.f32 	[%rd1+1232], {%f25, %f25, %f25, %f25};
	st.local.v4.f32 	[%rd1+2800], {%f25, %f25, %f25, %f25};
	st.local.v4.f32 	[%rd1+4368], {%f25, %f25, %f25, %f25};
	st.local.v4.f32 	[%rd1+5936], {%f25, %f25, %f25, %f25};
	st.local.v4.f32 	[%rd1+1344], {%f25, %f25, %f25, %f25};
	st.local.v4.f32 	[%rd1+2912], {%f25, %f25, %f25, %f25};
	st.local.v4.f32 	[%rd1+4480], {%f25, %f25, %f25, %f25};
	st.local.v4.f32 	[%rd1+6048], {%f25, %f25, %f25, %f25};
	st.local.v4.f32 	[%rd1+1456], {%f25, %f25, %f25, %f25};
	st.local.v4.f32 	[%rd1+3024], {%f25, %f25, %f25, %f25};
	st.local.v4.f32 	[%rd1+4592], {%f25, %f25, %f25, %f25};
	st.local.v4.f32 	[%rd1+6160], {%f25, %f25, %f25, %f25};
	st.local.v4.f32 	[%rd1+800], {%f25, %f25, %f25, %f25};
	st.local.v4.f32 	[%rd1+2368], {%f25, %f25, %f25, %f25};
	st.local.v4.f32 	[%rd1+3936], {%f25, %f25, %f25, %f25};
	st.local.v4.f32 	[%rd1+5504], {%f25, %f25, %f25, %f25};
	st.local.v4.f32 	[%rd1+912], {%f25, %f25, %f25, %f25};
	st.local.v4.f32 	[%rd1+2480], {%f25, %f25, %f25, %f25};
	st.local.v4.f32 	[%rd1+4048], {%f25, %f25, %f25, %f25};
	st.local.v4.f32 	[%rd1+5616], {%f25, %f25, %f25, %f25};
	st.local.v4.f32 	[%rd1+1024], {%f25, %f25, %f25, %f25};
	st.local.v4.f32 	[%rd1+2592], {%f25, %f25, %f25, %f25};
	st.local.v4.f32 	[%rd1+4160], {%f25, %f25, %f25, %f25};
	st.local.v4.f32 	[%rd1+5728], {%f25, %f25, %f25, %f25};
	st.local.v4.f32 	[%rd1+1136], {%f25, %f25, %f25, %f25};
	st.local.v4.f32 	[%rd1+2704], {%f25, %f25, %f25, %f25};
	st.local.v4.f32 	[%rd1+4272], {%f25, %f25, %f25, %f25};
	st.local.v4.f32 	[%rd1+5840], {%f25, %f25, %f25, %f25};
	st.local.v4.f32 	[%rd1+1248], {%f25, %f25, %f25, %f25};
	st.local.v4.f32 	[%rd1+2816], {%f25, %f25, %f25, %f25};
	st.local.v4.f32 	[%rd1+4384], {%f25, %f25, %f25, %f25};
	st.local.v4.f32 	[%rd1+5952], {%f25, %f25, %f25, %f25};
	st.local.v4.f32 	[%rd1+1360], {%f25, %f25, %f25, %f25};
	st.local.v4.f32 	[%rd1+2928], {%f25, %f25, %f25, %f25};
	st.local.v4.f32 	[%rd1+4496], {%f25, %f25, %f25, %f25};
	st.local.v4.f32 	[%rd1+6064], {%f25, %f25, %f25, %f25};
	st.local.v4.f32 	[%rd1+1472], {%f25, %f25, %f25, %f25};
	st.local.v4.f32 	[%rd1+3040], {%f25, %f25, %f25, %f25};
	st.local.v4.f32 	[%rd1+4608], {%f25, %f25, %f25, %f25};
	st.local.v4.f32 	[%rd1+6176], {%f25, %f25, %f25, %f25};
	st.local.v4.f32 	[%rd1+816], {%f25, %f25, %f25, %f25};
	st.local.v4.f32 	[%rd1+2384], {%f25, %f25, %f25, %f25};
	st.local.v4.f32 	[%rd1+3952], {%f25, %f25, %f25, %f25};
	st.local.v4.f32 	[%rd1+5520], {%f25, %f25, %f25, %f25};
	st.local.v4.f32 	[%rd1+928], {%f25, %f25, %f25, %f25};
	st.local.v4.f32 	[%rd1+2496], {%f25, %f25, %f25, %f25};
	st.local.v4.f32 	[%rd1+4064], {%f25, %f25, %f25, %f25};
	st.local.v4.f32 	[%rd1+5632], {%f25, %f25, %f25, %f25};
	st.local.v4.f32 	[%rd1+1040], {%f25, %f25, %f25, %f25};
	st.local.v4.f32 	[%rd1+2608], {%f25, %f25, %f25, %f25};
	st.local.v4.f32 	[%rd1+4176], {%f25, %f25, %f25, %f25};
	st.local.v4.f32 	[%rd1+5744], {%f25, %f25, %f25, %f25};
	st.local.v4.f32 	[%rd1+1152], {%f25, %f25, %f25, %f25};
	st.local.v4.f32 	[%rd1+2720], {%f25, %f25, %f25, %f25};
	st.local.v4.f32 	[%rd1+4288], {%f25, %f25, %f25, %f25};
	st.local.v4.f32 	[%rd1+5856], {%f25, %f25, %f25, %f25};
	st.local.v4.f32 	[%rd1+1264], {%f25, %f25, %f25, %f25};
	st.local.v4.f32 	[%rd1+2832], {%f25, %f25, %f25, %f25};
	st.local.v4.f32 	[%rd1+4400], {%f25, %f25, %f25, %f25};
	st.local.v4.f32 	[%rd1+5968], {%f25, %f25, %f25, %f25};
	st.local.v4.f32 	[%rd1+1376], {%f25, %f25, %f25, %f25};
	st.local.v4.f32 	[%rd1+2944], {%f25, %f25, %f25, %f25};
	st.local.v4.f32 	[%rd1+4512], {%f25, %f25, %f25, %f25};
	st.local.v4.f32 	[%rd1+6080], {%f25, %f25, %f25, %f25};
	st.local.v4.f32 	[%rd1+1488], {%f25, %f25, %f25, %f25};
	st.local.v4.f32 	[%rd1+3056], {%f25, %f25, %f25, %f25};
	st.local.v4.f32 	[%rd1+4624], {%f25, %f25, %f25, %f25};
	st.local.v4.f32 	[%rd1+6192], {%f25, %f25, %f25, %f25};
	st.local.v4.f32 	[%rd1+832], {%f25, %f25, %f25, %f25};
	st.local.v4.f32 	[%rd1+2400], {%f25, %f25, %f25, %f25};
	st.local.v4.f32 	[%rd1+3968], {%f25, %f25, %f25, %f25};
	st.local.v4.f32 	[%rd1+5536], {%f25, %f25, %f25, %f25};
	st.local.v4.f32 	[%rd1+944], {%f25, %f25, %f25, %f25};
	st.local.v4.f32 	[%rd1+2512], {%f25, %f25, %f25, %f25};
	st.local.v4.f32 	[%rd1+4080], {%f25, %f25, %f25, %f25};
	st.local.v4.f32 	[%rd1+5648], {%f25, %f25, %f25, %f25};
	st.local.v4.f32 	[%rd1+1056], {%f25, %f25, %f25, %f25};
	st.local.v4.f32 	[%rd1+2624], {%f25, %f25, %f25, %f25};
	st.local.v4.f32 	[%rd1+4192], {%f25, %f25, %f25, %f25};
	st.local.v4.f32 	[%rd1+5760], {%f25, %f25, %f25, %f25};
	st.local.v4.f32 	[%rd1+1168], {%f25, %f25, %f25, %f25};
	st.local.v4.f32 	[%rd1+2736], {%f25, %f25, %f25, %f25};
	st.local.v4.f32 	[%rd1+4304], {%f25, %f25, %f25, %f25};
	st.local.v4.f32 	[%rd1+5872], {%f25, %f25, %f25, %f25};
	st.local.v4.f32 	[%rd1+1280], {%f25, %f25, %f25, %f25};
	st.local.v4.f32 	[%rd1+2848], {%f25, %f25, %f25, %f25};
	st.local.v4.f32 	[%rd1+4416], {%f25, %f25, %f25, %f25};
	st.local.v4.f32 	[%rd1+5984], {%f25, %f25, %f25, %f25};
	st.local.v4.f32 	[%rd1+1392], {%f25, %f25, %f25, %f25};
	st.local.v4.f32 	[%rd1+2960], {%f25, %f25, %f25, %f25};
	st.local.v4.f32 	[%rd1+4528], {%f25, %f25, %f25, %f25};
	st.local.v4.f32 	[%rd1+6096], {%f25, %f25, %f25, %f25};
	st.local.v4.f32 	[%rd1+1504], {%f25, %f25, %f25, %f25};
	st.local.v4.f32 	[%rd1+3072], {%f25, %f25, %f25, %f25};
	st.local.v4.f32 	[%rd1+4640], {%f25, %f25, %f25, %f25};
	st.local.v4.f32 	[%rd1+6208], {%f25, %f25, %f25, %f25};
	st.local.v4.f32 	[%rd1+848], {%f25, %f25, %f25, %f25};
	st.local.v4.f32 	[%rd1+2416], {%f25, %f25, %f25, %f25};
	st.local.v4.f32 	[%rd1+3984], {%f25, %f25, %f25, %f25};
	st.local.v4.f32 	[%rd1+5552], {%f25, %f25, %f25, %f25};
	st.local.v4.f32 	[%rd1+960], {%f25, %f25, %f25, %f25};
	st.local.v4.f32 	[%rd1+2528], {%f25, %f25, %f25, %f25};
	st.local.v4.f32 	[%rd1+4096], {%f25, %f25, %f25, %f25};
	st.local.v4.f32 	[%rd1+5664], {%f25, %f25, %f25, %f25};
	st.local.v4.f32 	[%rd1+1072], {%f25, %f25, %f25, %f25};
	st.local.v4.f32 	[%rd1+2640], {%f25, %f25, %f25, %f25};
	st.local.v4.f32 	[%rd1+4208], {%f25, %f25, %f25, %f25};
	st.local.v4.f32 	[%rd1+5776], {%f25, %f25, %f25, %f25};
	st.local.v4.f32 	[%rd1+1184], {%f25, %f25, %f25, %f25};
	st.local.v4.f32 	[%rd1+2752], {%f25, %f25, %f25, %f25};
	st.local.v4.f32 	[%rd1+4320], {%f25, %f25, %f25, %f25};
	st.local.v4.f32 	[%rd1+5888], {%f25, %f25, %f25, %f25};
	st.local.v4.f32 	[%rd1+1296], {%f25, %f25, %f25, %f25};
	st.local.v4.f32 	[%rd1+2864], {%f25, %f25, %f25, %f25};
	st.local.v4.f32 	[%rd1+4432], {%f25, %f25, %f25, %f25};
	st.local.v4.f32 	[%rd1+6000], {%f25, %f25, %f25, %f25};
	st.local.v4.f32 	[%rd1+1408], {%f25, %f25, %f25, %f25};
	st.local.v4.f32 	[%rd1+2976], {%f25, %f25, %f25, %f25};
	st.local.v4.f32 	[%rd1+4544], {%f25, %f25, %f25, %f25};
	st.local.v4.f32 	[%rd1+6112], {%f25, %f25, %f25, %f25};
	st.local.v4.f32 	[%rd1+1520], {%f25, %f25, %f25, %f25};
	st.local.v4.f32 	[%rd1+3088], {%f25, %f25, %f25, %f25};
	st.local.v4.f32 	[%rd1+4656], {%f25, %f25, %f25, %f25};
	st.local.v4.f32 	[%rd1+6224], {%f25, %f25, %f25, %f25};
	st.local.v4.f32 	[%rd1+864], {%f25, %f25, %f25, %f25};
	st.local.v4.f32 	[%rd1+2432], {%f25, %f25, %f25, %f25};
	st.local.v4.f32 	[%rd1+4000], {%f25, %f25, %f25, %f25};
	st.local.v4.f32 	[%rd1+5568], {%f25, %f25, %f25, %f25};
	st.local.v4.f32 	[%rd1+976], {%f25, %f25, %f25, %f25};
	st.local.v4.f32 	[%rd1+2544], {%f25, %f25, %f25, %f25};
	st.local.v4.f32 	[%rd1+4112], {%f25, %f25, %f25, %f25};
	st.local.v4.f32 	[%rd1+5680], {%f25, %f25, %f25, %f25};
	st.local.v4.f32 	[%rd1+1088], {%f25, %f25, %f25, %f25};
	st.local.v4.f32 	[%rd1+2656], {%f25, %f25, %f25, %f25};
	st.local.v4.f32 	[%rd1+4224], {%f25, %f25, %f25, %f25};
	st.local.v4.f32 	[%rd1+5792], {%f25, %f25, %f25, %f25};
	st.local.v4.f32 	[%rd1+1200], {%f25, %f25, %f25, %f25};
	st.local.v4.f32 	[%rd1+2768], {%f25, %f25, %f25, %f25};
	st.local.v4.f32 	[%rd1+4336], {%f25, %f25, %f25, %f25};
	st.local.v4.f32 	[%rd1+5904], {%f25, %f25, %f25, %f25};
	st.local.v4.f32 	[%rd1+1312], {%f25, %f25, %f25, %f25};
	st.local.v4.f32 	[%rd1+2880], {%f25, %f25, %f25, %f25};
	st.local.v4.f32 	[%rd1+4448], {%f25, %f25, %f25, %f25};
	st.local.v4.f32 	[%rd1+6016], {%f25, %f25, %f25, %f25};
	st.local.v4.f32 	[%rd1+1424], {%f25, %f25, %f25, %f25};
	st.local.v4.f32 	[%rd1+2992], {%f25, %f25, %f25, %f25};
	st.local.v4.f32 	[%rd1+4560], {%f25, %f25, %f25, %f25};
	st.local.v4.f32 	[%rd1+6128], {%f25, %f25, %f25, %f25};
	st.local.v4.f32 	[%rd1+1536], {%f25, %f25, %f25, %f25};
	st.local.v4.f32 	[%rd1+3104], {%f25, %f25, %f25, %f25};
	st.local.v4.f32 	[%rd1+4672], {%f25, %f25, %f25, %f25};
	st.local.v4.f32 	[%rd1+6240], {%f25, %f25, %f25, %f25};
	st.local.v4.f32 	[%rd1+880], {%f25, %f25, %f25, %f25};
	st.local.v4.f32 	[%rd1+2448], {%f25, %f25, %f25, %f25};
	st.local.v4.f32 	[%rd1+4016], {%f25, %f25, %f25, %f25};
	st.local.v4.f32 	[%rd1+5584], {%f25, %f25, %f25, %f25};
	st.local.v4.f32 	[%rd1+992], {%f25, %f25, %f25, %f25};
	st.local.v4.f32 	[%rd1+2560], {%f25, %f25, %f25, %f25};
	st.local.v4.f32 	[%rd1+4128], {%f25, %f25, %f25, %f25};
	st.local.v4.f32 	[%rd1+5696], {%f25, %f25, %f25, %f25};
	st.local.v4.f32 	[%rd1+1104], {%f25, %f25, %f25, %f25};
	st.local.v4.f32 	[%rd1+2672], {%f25, %f25, %f25, %f25};
	st.local.v4.f32 	[%rd1+4240], {%f25, %f25, %f25, %f25};
	st.local.v4.f32 	[%rd1+5808], {%f25, %f25, %f25, %f25};
	st.local.v4.f32 	[%rd1+1216], {%f25, %f25, %f25, %f25};
	st.local.v4.f32 	[%rd1+2784], {%f25, %f25, %f25, %f25};
	st.local.v4.f32 	[%rd1+4352], {%f25, %f25, %f25, %f25};
	st.local.v4.f32 	[%rd1+5920], {%f25, %f25, %f25, %f25};
	st.local.v4.f32 	[%rd1+1328], {%f25, %f25, %f25, %f25};
	st.local.v4.f32 	[%rd1+2896], {%f25, %f25, %f25, %f25};
	st.local.v4.f32 	[%rd1+4464], {%f25, %f25, %f25, %f25};
	st.local.v4.f32 	[%rd1+6032], {%f25, %f25, %f25, %f25};
	st.local.v4.f32 	[%rd1+1440], {%f25, %f25, %f25, %f25};
	st.local.v4.f32 	[%rd1+3008], {%f25, %f25, %f25, %f25};
	st.local.v4.f32 	[%rd1+4576], {%f25, %f25, %f25, %f25};
	st.local.v4.f32 	[%rd1+6144], {%f25, %f25, %f25, %f25};
	st.local.v4.f32 	[%rd1+1552], {%f25, %f25, %f25, %f25};
	st.local.v4.f32 	[%rd1+3120], {%f25, %f25, %f25, %f25};
	st.local.v4.f32 	[%rd1+4688], {%f25, %f25, %f25, %f25};
	st.local.v4.f32 	[%rd1+6256], {%f25, %f25, %f25, %f25};
	mov.u32 	%r35, %tid.x;
	cvt.u16.u32 	%rs4, %r35;
	mul.hi.u16 	%rs1, %rs4, 3277;
	mul.lo.s16 	%rs5, %rs1, 20;
	sub.s16 	%rs2, %rs4, %rs5;
	mul.hi.u16 	%rs6, %rs4, 6554;
	mul.lo.s16 	%rs7, %rs6, 10;
	sub.s16 	%rs8, %rs4, %rs7;
	shl.b16 	%rs3, %rs8, 2;
	mov.b32 	%r143, 0;
	shl.b32 	%r2, %r35, 1;
	and.b32  	%r3, %r2, 2;
$L__BB0_1:
	bar.sync 	0;
	shl.b32 	%r37, %r143, 2;
	or.b32  	%r4, %r3, %r37;
	or.b32  	%r5, %r4, 1;
	mov.b32 	%r144, 0;
$L__BB0_2:
	ld.param.u64 	%rd32, [my_kernel_kernel0_param_0];
	cvta.to.global.u64 	%rd2, %rd32;
	mov.u32 	%r39, %tid.x;
	shr.u32 	%r8, %r39, 1;
	mad.lo.s32 	%r40, %r144, 80, %r2;
	mul.lo.s32 	%r10, %r144, 40;
	sub.s32 	%r11, 1568, %r39;
	setp.ge.u32 	%p4, %r10, %r11;
	mul.lo.s32 	%r12, %r144, 20;
	setp.gt.u32 	%p5, %r40, 3135;
	or.pred  	%p6, %p5, %p4;
	@%p6 bra 	$L__BB0_4;
	cvt.u16.u32 	%rs9, %r40;
	shr.u16 	%rs10, %rs9, 3;
	mul.hi.u16 	%rs11, %rs10, 9363;
	mul.wide.u16 	%r41, %rs11, 2576;
	add.s32 	%r42, %r8, %r12;
	shr.u32 	%r43, %r42, 1;
	mul.hi.u32 	%r44, %r43, -1840700269;
	shr.u32 	%r45, %r44, 2;
	mul.lo.s32 	%r46, %r45, 14;
	sub.s32 	%r47, %r42, %r46;
	mad.lo.s32 	%r48, %r47, 184, %r4;
	add.s32 	%r49, %r48, %r41;
	mul.wide.u32 	%rd11, %r49, 4;
	add.s64 	%rd12, %rd2, %rd11;
	ld.global.nc.f32 	%f26, [%rd12];
	mul.lo.s16 	%rs12, %rs11, 56;
	sub.s16 	%rs13, %rs9, %rs12;
	cvt.u32.u16 	%r50, %rs13;
	shl.b32 	%r51, %r47, 2;
	add.s32 	%r52, %r3, %r40;
	sub.s32 	%r53, %r52, %r50;
	add.s32 	%r54, %r53, %r51;
	shl.b32 	%r55, %r54, 2;
	mov.u32 	%r56, _ZZ17my_kernel_kernel0E18PaddedInput_shared;
	add.s32 	%r57, %r56, %r55;
	st.shared.f32 	[%r57], %f26;
$L__BB0_4:
	add.s32 	%r58, %r2, 1;
	shr.u32 	%r13, %r58, 2;
	setp.ge.u32 	%p7, %r10, %r11;
	add.s32 	%r14, %r40, 1;
	setp.gt.u32 	%p8, %r14, 3135;
	or.pred  	%p9, %p8, %p7;
	@%p9 bra 	$L__BB0_6;
	cvt.u16.u32 	%rs14, %r14;
	shr.u16 	%rs15, %rs14, 3;
	mul.hi.u16 	%rs16, %rs15, 9363;
	mul.wide.u16 	%r59, %rs16, 2576;
	add.s32 	%r60, %r13, %r12;
	shr.u32 	%r61, %r60, 1;
	mul.hi.u32 	%r62, %r61, -1840700269;
	shr.u32 	%r63, %r62, 2;
	mul.lo.s32 	%r64, %r63, 14;
	sub.s32 	%r65, %r60, %r64;
	mad.lo.s32 	%r66, %r65, 184, %r5;
	add.s32 	%r67, %r66, %r59;
	mul.wide.u32 	%rd13, %r67, 4;
	add.s64 	%rd14, %rd2, %rd13;
	ld.global.nc.f32 	%f27, [%rd14];
	mul.lo.s16 	%rs17, %rs16, 56;
	sub.s16 	%rs18, %rs14, %rs17;
	cvt.u32.u16 	%r68, %rs18;
	shl.b32 	%r69, %r65, 2;
	add.s32 	%r70, %r14, %r3;
	sub.s32 	%r71, %r70, %r68;
	add.s32 	%r72, %r71, %r69;
	shl.b32 	%r73, %r72, 2;
	mov.u32 	%r74, _ZZ17my_kernel_kernel0E18PaddedInput_shared;
	add.s32 	%r75, %r74, %r73;
	st.shared.f32 	[%r75+4], %f27;
$L__BB0_6:
	add.s32 	%r15, %r40, 80;
	add.s32 	%r16, %r10, 40;
	setp.ge.u32 	%p10, %r16, %r11;
	add.s32 	%r17, %r12, 20;
	setp.gt.u32 	%p11, %r15, 3135;
	or.pred  	%p12, %p11, %p10;
	@%p12 bra 	$L__BB0_8;
	cvt.u16.u32 	%rs19, %r15;
	shr.u16 	%rs20, %rs19, 3;
	mul.hi.u16 	%rs21, %rs20, 9363;
	mul.wide.u16 	%r76, %rs21, 2576;
	add.s32 	%r77, %r8, %r17;
	shr.u32 	%r78, %r77, 1;
	mul.hi.u32 	%r79, %r78, -1840700269;
	shr.u32 	%r80, %r79, 2;
	mul.lo.s32 	%r81, %r80, 14;
	sub.s32 	%r82, %r77, %r81;
	mad.lo.s32 	%r83, %r82, 184, %r4;
	add.s32 	%r84, %r83, %r76;
	mul.wide.u32 	%rd15, %r84, 4;
	add.s64 	%rd16, %rd2, %rd15;
	ld.global.nc.f32 	%f28, [%rd16];
	mul.lo.s16 	%rs22, %rs21, 56;
	sub.s16 	%rs23, %rs19, %rs22;
	cvt.u32.u16 	%r85, %rs23;
	shl.b32 	%r86, %r82, 2;
	add.s32 	%r87, %r3, %r15;
	sub.s32 	%r88, %r87, %r85;
	add.s32 	%r89, %r88, %r86;
	shl.b32 	%r90, %r89, 2;
	mov.u32 	%r91, _ZZ17my_kernel_kernel0E18PaddedInput_shared;
	add.s32 	%r92, %r91, %r90;
	st.shared.f32 	[%r92], %f28;
$L__BB0_8:
	setp.ge.u32 	%p13, %r16, %r11;
	add.s32 	%r18, %r40, 81;
	setp.gt.u32 	%p14, %r18, 3135;
	or.pred  	%p15, %p14, %p13;
	@%p15 bra 	$L__BB0_10;
	cvt.u16.u32 	%rs24, %r18;
	shr.u16 	%rs25, %rs24, 3;
	mul.hi.u16 	%rs26, %rs25, 9363;
	mul.wide.u16 	%r93, %rs26, 2576;
	add.s32 	%r94, %r13, %r17;
	shr.u32 	%r95, %r94, 1;
	mul.hi.u32 	%r96, %r95, -1840700269;
	shr.u32 	%r97, %r96, 2;
	mul.lo.s32 	%r98, %r97, 14;
	sub.s32 	%r99, %r94, %r98;
	mad.lo.s32 	%r100, %r99, 184, %r5;
	add.s32 	%r101, %r100, %r93;
	mul.wide.u32 	%rd17, %r101, 4;
	add.s64 	%rd18, %rd2, %rd17;
	ld.global.nc.f32 	%f29, [%rd18];
	mul.lo.s16 	%rs27, %rs26, 56;
	sub.s16 	%rs28, %rs24, %rs27;
	cvt.u32.u16 	%r102, %rs28;
	shl.b32 	%r103, %r99, 2;
	add.s32 	%r104, %r18, %r3;
	sub.s32 	%r105, %r104, %r102;
	add.s32 	%r106, %r105, %r103;
	shl.b32 	%r107, %r106, 2;
	mov.u32 	%r108, _ZZ17my_kernel_kernel0E18PaddedInput_shared;
	add.s32 	%r109, %r108, %r107;
	st.shared.f32 	[%r109+4], %f29;
$L__BB0_10:
	add.s32 	%r144, %r144, 2;
	setp.ne.s32 	%p16, %r144, 40;
	@%p16 bra 	$L__BB0_2;
	ld.param.u64 	%rd33, [my_kernel_kernel0_param_1];
	mad.lo.s32 	%r111, %r143, 320, %r39;
	cvta.to.global.u64 	%rd19, %rd33;
	mul.wide.u32 	%rd20, %r111, 4;
	add.s64 	%rd21, %rd19, %rd20;
	ld.global.nc.f32 	%f30, [%rd21];
	shl.b32 	%r112, %r39, 2;
	mov.u32 	%r113, _ZZ17my_kernel_kernel0E18placeholder_shared;
	add.s32 	%r114, %r113, %r112;
	st.shared.f32 	[%r114], %f30;
	ld.global.nc.f32 	%f31, [%rd21+160];
	st.shared.f32 	[%r114+160], %f31;
	ld.global.nc.f32 	%f32, [%rd21+320];
	st.shared.f32 	[%r114+320], %f32;
	ld.global.nc.f32 	%f33, [%rd21+480];
	st.shared.f32 	[%r114+480], %f33;
	ld.global.nc.f32 	%f34, [%rd21+640];
	st.shared.f32 	[%r114+640], %f34;
	ld.global.nc.f32 	%f35, [%rd21+800];
	st.shared.f32 	[%r114+800], %f35;
	ld.global.nc.f32 	%f36, [%rd21+960];
	st.shared.f32 	[%r114+960], %f36;
	ld.global.nc.f32 	%f37, [%rd21+1120];
	st.shared.f32 	[%r114+1120], %f37;
	bar.sync 	0;
	mov.b32 	%r145, 0;
	mov.pred 	%p28, -1;
$L__BB0_12:
	mov.pred 	%p1, %p28;
	shl.b32 	%r116, %r145, 1;
	setp.gt.u16 	%p19, %rs2, 9;
	selp.b32 	%r117, 28, 0, %p19;
	mul.wide.u16 	%r118, %rs1, 1568;
	or.b32  	%r119, %r117, %r118;
	add.s32 	%r21, %r119, %r116;
	cvt.u32.u16 	%r120, %rs3;
	mad.lo.s32 	%r121, %r145, 160, %r120;
	shl.b32 	%r122, %r121, 2;
	mov.u32 	%r123, _ZZ17my_kernel_kernel0E18placeholder_shared;
	add.s32 	%r124, %r123, %r122;
	ld.shared.f32 	%f1, [%r124];
	ld.shared.f32 	%f2, [%r124+492];
	ld.shared.f32 	%f3, [%r124+160];
	ld.shared.f32 	%f4, [%r124+480];
	ld.shared.f32 	%f5, [%r124+320];
	ld.shared.f32 	%f6, [%r124+164];
	ld.shared.f32 	%f7, [%r124+4];
	ld.shared.f32 	%f8, [%r124+484];
	ld.shared.f32 	%f9, [%r124+324];
	ld.shared.f32 	%f10, [%r124+168];
	ld.shared.f32 	%f11, [%r124+8];
	ld.shared.f32 	%f12, [%r124+488];
	ld.shared.f32 	%f13, [%r124+328];
	ld.shared.f32 	%f14, [%r124+172];
	ld.shared.f32 	%f15, [%r124+12];
	ld.shared.f32 	%f16, [%r124+332];
	mov.b32 	%r146, 0;
	mov.pred 	%p29, -1;
$L__BB0_13:
	mov.pred 	%p2, %p29;
	mul.lo.s32 	%r23, %r146, 196;
	mad.lo.s32 	%r24, %r146, 784, %r21;
	mov.b32 	%r147, 0;
$L__BB0_14:
	shl.b32 	%r126, %r147, 2;
	add.s32 	%r127, %r126, %r23;
	add.s32 	%r128, %r24, %r126;
	mul.wide.u32 	%rd22, %r127, 4;
	add.s64 	%rd23, %rd1, %rd22;
	ld.local.v4.f32 	{%f38, %f39, %f40, %f41}, [%rd23];
	shl.b32 	%r129, %r128, 2;
	mov.u32 	%r130, _ZZ17my_kernel_kernel0E18PaddedInput_shared;
	add.s32 	%r131, %r130, %r129;
	ld.shared.f32 	%f42, [%r131];
	fma.rn.f32 	%f43, %f42, %f1, %f38;
	ld.local.v4.f32 	{%f44, %f45, %f46, %f47}, [%rd23+1568];
	fma.rn.f32 	%f48, %f42, %f3, %f44;
	ld.local.v4.f32 	{%f49, %f50, %f51, %f52}, [%rd23+3136];
	ld.shared.f32 	%f53, [%r131+1568];
	fma.rn.f32 	%f54, %f53, %f1, %f49;
	ld.local.v4.f32 	{%f55, %f56, %f57, %f58}, [%rd23+4704];
	fma.rn.f32 	%f59, %f53, %f3, %f55;
	ld.local.v4.f32 	{%f60, %f61, %f62, %f63}, [%rd23+112];
	ld.shared.f32 	%f64, [%r131+224];
	fma.rn.f32 	%f65, %f64, %f1, %f60;
	ld.local.v4.f32 	{%f66, %f67, %f68, %f69}, [%rd23+1680];
	fma.rn.f32 	%f70, %f64, %f3, %f66;
	ld.local.v4.f32 	{%f71, %f72, %f73, %f74}, [%rd23+3248];
	ld.shared.f32 	%f75, [%r131+1792];
	fma.rn.f32 	%f76, %f75, %f1, %f71;
	ld.local.v4.f32 	{%f77, %f78, %f79, %f80}, [%rd23+4816];
	fma.rn.f32 	%f81, %f75, %f3, %f77;
	ld.local.v4.f32 	{%f82, %f83, %f84, %f85}, [%rd23+224];
	ld.shared.f32 	%f86, [%r131+448];
	fma.rn.f32 	%f87, %f86, %f1, %f82;
	ld.local.v4.f32 	{%f88, %f89, %f90, %f91}, [%rd23+1792];
	fma.rn.f32 	%f92, %f86, %f3, %f88;
	ld.local.v4.f32 	{%f93, %f94, %f95, %f96}, [%rd23+3360];
	ld.shared.f32 	%f97, [%r131+2016];
	fma.rn.f32 	%f98, %f97, %f1, %f93;
	ld.local.v4.f32 	{%f99, %f100, %f101, %f102}, [%rd23+4928];
	fma.rn.f32 	%f103, %f97, %f3, %f99;
	ld.local.v4.f32 	{%f104, %f105, %f106, %f107}, [%rd23+336];
	ld.shared.f32 	%f108, [%r131+672];
	fma.rn.f32 	%f109, %f108, %f1, %f104;
	ld.local.v4.f32 	{%f110, %f111, %f112, %f113}, [%rd23+1904];
	fma.rn.f32 	%f114, %f108, %f3, %f110;
	ld.local.v4.f32 	{%f115, %f116, %f117, %f118}, [%rd23+3472];
	ld.shared.f32 	%f119, [%r131+2240];
	fma.rn.f32 	%f120, %f119, %f1, %f115;
	ld.local.v4.f32 	{%f121, %f122, %f123, %f124}, [%rd23+5040];
	fma.rn.f32 	%f125, %f119, %f3, %f121;
	ld.local.v4.f32 	{%f126, %f127, %f128, %f129}, [%rd23+448];
	ld.shared.f32 	%f130, [%r131+896];
	fma.rn.f32 	%f131, %f130, %f1, %f126;
	ld.local.v4.f32 	{%f132, %f133, %f134, %f135}, [%rd23+2016];
	fma.rn.f32 	%f136, %f130, %f3, %f132;
	ld.local.v4.f32 	{%f137, %f138, %f139, %f140}, [%rd23+3584];
	ld.shared.f32 	%f141, [%r131+2464];
	fma.rn.f32 	%f142, %f141, %f1, %f137;
	ld.local.v4.f32 	{%f143, %f144, %f145, %f146}, [%rd23+5152];
	fma.rn.f32 	%f147, %f141, %f3, %f143;
	ld.local.v4.f32 	{%f148, %f149, %f150, %f151}, [%rd23+560];
	ld.shared.f32 	%f152, [%r131+1120];
	fma.rn.f32 	%f153, %f152, %f1, %f148;
	ld.local.v4.f32 	{%f154, %f155, %f156, %f157}, [%rd23+2128];
	fma.rn.f32 	%f158, %f152, %f3, %f154;
	ld.local.v4.f32 	{%f159, %f160, %f161, %f162}, [%rd23+3696];
	ld.shared.f32 	%f163, [%r131+2688];
	fma.rn.f32 	%f164, %f163, %f1, %f159;
	ld.local.v4.f32 	{%f165, %f166, %f167, %f168}, [%rd23+5264];
	fma.rn.f32 	%f169, %f163, %f3, %f165;
	ld.local.v4.f32 	{%f170, %f171, %f172, %f173}, [%rd23+672];
	ld.shared.f32 	%f174, [%r131+1344];
	fma.rn.f32 	%f175, %f174, %f1, %f170;
	ld.local.v4.f32 	{%f176, %f177, %f178, %f179}, [%rd23+2240];
	fma.rn.f32 	%f180, %f174, %f3, %f176;
	ld.local.v4.f32 	{%f181, %f182, %f183, %f184}, [%rd23+3808];
	ld.shared.f32 	%f185, [%r131+2912];
	fma.rn.f32 	%f186, %f185, %f1, %f181;
	ld.local.v4.f32 	{%f187, %f188, %f189, %f190}, [%rd23+5376];
	fma.rn.f32 	%f191, %f185, %f3, %f187;
	ld.shared.f32 	%f192, [%r131+4];
	fma.rn.f32 	%f193, %f192, %f5, %f43;
	fma.rn.f32 	%f194, %f192, %f4, %f48;
	ld.shared.f32 	%f195, [%r131+1572];
	fma.rn.f32 	%f196, %f195, %f5, %f54;
	fma.rn.f32 	%f197, %f195, %f4, %f59;
	ld.shared.f32 	%f198, [%r131+228];
	fma.rn.f32 	%f199, %f198, %f5, %f65;
	fma.rn.f32 	%f200, %f198, %f4, %f70;
	ld.shared.f32 	%f201, [%r131+1796];
	fma.rn.f32 	%f202, %f201, %f5, %f76;
	fma.rn.f32 	%f203, %f201, %f4, %f81;
	ld.shared.f32 	%f204, [%r131+452];
	fma.rn.f32 	%f205, %f204, %f5, %f87;
	fma.rn.f32 	%f206, %f204, %f4, %f92;
	ld.shared.f32 	%f207, [%r131+2020];
	fma.rn.f32 	%f208, %f207, %f5, %f98;
	fma.rn.f32 	%f209, %f207, %f4, %f103;
	ld.shared.f32 	%f210, [%r131+676];
	fma.rn.f32 	%f211, %f210, %f5, %f109;
	fma.rn.f32 	%f212, %f210, %f4, %f114;
	ld.shared.f32 	%f213, [%r131+2244];
	fma.rn.f32 	%f214, %f213, %f5, %f120;
	fma.rn.f32 	%f215, %f213, %f4, %f125;
	ld.shared.f32 	%f216, [%r131+900];
	fma.rn.f32 	%f217, %f216, %f5, %f131;
	fma.rn.f32 	%f218, %f216, %f4, %f136;
	ld.shared.f32 	%f219, [%r131+2468];
	fma.rn.f32 	%f220, %f219, %f5, %f142;
	fma.rn.f32 	%f221, %f219, %f4, %f147;
	ld.shared.f32 	%f222, [%r131+1124];
	fma.rn.f32 	%f223, %f222, %f5, %f153;
	fma.rn.f32 	%f224, %f222, %f4, %f158;
	ld.shared.f32 	%f225, [%r131+2692];
	fma.rn.f32 	%f226, %f225, %f5, %f164;
	fma.rn.f32 	%f227, %f225, %f4, %f169;
	ld.shared.f32 	%f228, [%r131+1348];
	fma.rn.f32 	%f229, %f228, %f5, %f175;
	fma.rn.f32 	%f230, %f228, %f4, %f180;
	ld.shared.f32 	%f231, [%r131+2916];
	fma.rn.f32 	%f232, %f231, %f5, %f186;
	fma.rn.f32 	%f233, %f231, %f4, %f191;
	fma.rn.f32 	%f234, %f42, %f7, %f39;
	fma.rn.f32 	%f235, %f42, %f6, %f45;
	fma.rn.f32 	%f236, %f53, %f7, %f50;
	fma.rn.f32 	%f237, %f53, %f6, %f56;
	fma.rn.f32 	%f238, %f64, %f7, %f61;
	fma.rn.f32 	%f239, %f64, %f6, %f67;
	fma.rn.f32 	%f240, %f75, %f7, %f72;
	fma.rn.f32 	%f241, %f75, %f6, %f78;
	fma.rn.f32 	%f242, %f86, %f7, %f83;
	fma.rn.f32 	%f243, %f86, %f6, %f89;
	fma.rn.f32 	%f244, %f97, %f7, %f94;
	fma.rn.f32 	%f245, %f97, %f6, %f100;
	fma.rn.f32 	%f246, %f108, %f7, %f105;
	fma.rn.f32 	%f247, %f108, %f6, %f111;
	fma.rn.f32 	%f248, %f119, %f7, %f116;
	fma.rn.f32 	%f249, %f119, %f6, %f122;
	fma.rn.f32 	%f250, %f130, %f7, %f127;
	fma.rn.f32 	%f251, %f130, %f6, %f133;
	fma.rn.f32 	%f252, %f141, %f7, %f138;
	fma.rn.f32 	%f253, %f141, %f6, %f144;
	fma.rn.f32 	%f254, %f152, %f7, %f149;
	fma.rn.f32 	%f255, %f152, %f6, %f155;
	fma.rn.f32 	%f256, %f163, %f7, %f160;
	fma.rn.f32 	%f257, %f163, %f6, %f166;
	fma.rn.f32 	%f258, %f174, %f7, %f171;
	fma.rn.f32 	%f259, %f174, %f6, %f177;
	fma.rn.f32 	%f260, %f185, %f7, %f182;
	fma.rn.f32 	%f261, %f185, %f6, %f188;
	fma.rn.f32 	%f262, %f192, %f9, %f234;
	fma.rn.f32 	%f263, %f192, %f8, %f235;
	fma.rn.f32 	%f264, %f195, %f9, %f236;
	fma.rn.f32 	%f265, %f195, %f8, %f237;
	fma.rn.f32 	%f266, %f198, %f9, %f238;
	fma.rn.f32 	%f267, %f198, %f8, %f239;
	fma.rn.f32 	%f268, %f201, %f9, %f240;
	fma.rn.f32 	%f269, %f201, %f8, %f241;
	fma.rn.f32 	%f270, %f204, %f9, %f242;
	fma.rn.f32 	%f271, %f204, %f8, %f243;
	fma.rn.f32 	%f272, %f207, %f9, %f244;
	fma.rn.f32 	%f273, %f207, %f8, %f245;
	fma.rn.f32 	%f274, %f210, %f9, %f246;
	fma.rn.f32 	%f275, %f210, %f8, %f247;
	fma.rn.f32 	%f276, %f213, %f9, %f248;
	fma.rn.f32 	%f277, %f213, %f8, %f249;
	fma.rn.f32 	%f278, %f216, %f9, %f250;
	fma.rn.f32 	%f279, %f216, %f8, %f251;
	fma.rn.f32 	%f280, %f219, %f9, %f252;
	fma.rn.f32 	%f281, %f219, %f8, %f253;
	fma.rn.f32 	%f282, %f222, %f9, %f254;
	fma.rn.f32 	%f283, %f222, %f8, %f255;
	fma.rn.f32 	%f284, %f225, %f9, %f256;
	fma.rn.f32 	%f285, %f225, %f8, %f257;
	fma.rn.f32 	%f286, %f228, %f9, %f258;
	fma.rn.f32 	%f287, %f228, %f8, %f259;
	fma.rn.f32 	%f288, %f231, %f9, %f260;
	fma.rn.f32 	%f289, %f231, %f8, %f261;
	fma.rn.f32 	%f290, %f42, %f11, %f40;
	fma.rn.f32 	%f291, %f42, %f10, %f46;
	fma.rn.f32 	%f292, %f53, %f11, %f51;
	fma.rn.f32 	%f293, %f53, %f10, %f57;
	fma.rn.f32 	%f294, %f64, %f11, %f62;
	fma.rn.f32 	%f295, %f64, %f10, %f68;
	fma.rn.f32 	%f296, %f75, %f11, %f73;
	fma.rn.f32 	%f297, %f75, %f10, %f79;
	fma.rn.f32 	%f298, %f86, %f11, %f84;
	fma.rn.f32 	%f299, %f86, %f10, %f90;
	fma.rn.f32 	%f300, %f97, %f11, %f95;
	fma.rn.f32 	%f301, %f97, %f10, %f101;
	fma.rn.f32 	%f302, %f108, %f11, %f106;
	fma.rn.f32 	%f303, %f108, %f10, %f112;
	fma.rn.f32 	%f304, %f119, %f11, %f117;
	fma.rn.f32 	%f305, %f119, %f10, %f123;
	fma.rn.f32 	%f306, %f130, %f11, %f128;
	fma.rn.f32 	%f307, %f130, %f10, %f134;
	fma.rn.f32 	%f308, %f141, %f11, %f139;
	fma.rn.f32 	%f309, %f141, %f10, %f145;
	fma.rn.f32 	%f310, %f152, %f11, %f150;
	fma.rn.f32 	%f311, %f152, %f10, %f156;
	fma.rn.f32 	%f312, %f163, %f11, %f161;
	fma.rn.f32 	%f313, %f163, %f10, %f167;
	fma.rn.f32 	%f314, %f174, %f11, %f172;
	fma.rn.f32 	%f315, %f174, %f10, %f178;
	fma.rn.f32 	%f316, %f185, %f11, %f183;
	fma.rn.f32 	%f317, %f185, %f10, %f189;
	fma.rn.f32 	%f318, %f192, %f13, %f290;
	fma.rn.f32 	%f319, %f192, %f12, %f291;
	fma.rn.f32 	%f320, %f195, %f13, %f292;
	fma.rn.f32 	%f321, %f195, %f12, %f293;
	fma.rn.f32 	%f322, %f198, %f13, %f294;
	fma.rn.f32 	%f323, %f198, %f12, %f295;
	fma.rn.f32 	%f324, %f201, %f13, %f296;
	fma.rn.f32 	%f325, %f201, %f12, %f297;
	fma.rn.f32 	%f326, %f204, %f13, %f298;
	fma.rn.f32 	%f327, %f204, %f12, %f299;
	fma.rn.f32 	%f328, %f207, %f13, %f300;
	fma.rn.f32 	%f329, %f207, %f12, %f301;
	fma.rn.f32 	%f330, %f210, %f13, %f302;
	fma.rn.f32 	%f331, %f210, %f12, %f303;
	fma.rn.f32 	%f332, %f213, %f13, %f304;
	fma.rn.f32 	%f333, %f213, %f12, %f305;
	fma.rn.f32 	%f334, %f216, %f13, %f306;
	fma.rn.f32 	%f335, %f216, %f12, %f307;
	fma.rn.f32 	%f336, %f219, %f13, %f308;
	fma.rn.f32 	%f337, %f219, %f12, %f309;
	fma.rn.f32 	%f338, %f222, %f13, %f310;
	fma.rn.f32 	%f339, %f222, %f12, %f311;
	fma.rn.f32 	%f340, %f225, %f13, %f312;
	fma.rn.f32 	%f341, %f225, %f12, %f313;
	fma.rn.f32 	%f342, %f228, %f13, %f314;
	fma.rn.f32 	%f343, %f228, %f12, %f315;
	fma.rn.f32 	%f344, %f231, %f13, %f316;
	fma.rn.f32 	%f345, %f231, %f12, %f317;
	fma.rn.f32 	%f346, %f42, %f15, %f41;
	fma.rn.f32 	%f347, %f42, %f14, %f47;
	fma.rn.f32 	%f348, %f53, %f15, %f52;
	fma.rn.f32 	%f349, %f53, %f14, %f58;
	fma.rn.f32 	%f350, %f64, %f15, %f63;
	fma.rn.f32 	%f351, %f64, %f14, %f69;
	fma.rn.f32 	%f352, %f75, %f15, %f74;
	fma.rn.f32 	%f353, %f75, %f14, %f80;
	fma.rn.f32 	%f354, %f86, %f15, %f85;
	fma.rn.f32 	%f355, %f86, %f14, %f91;
	fma.rn.f32 	%f356, %f97, %f15, %f96;
	fma.rn.f32 	%f357, %f97, %f14, %f102;
	fma.rn.f32 	%f358, %f108, %f15, %f107;
	fma.rn.f32 	%f359, %f108, %f14, %f113;
	fma.rn.f32 	%f360, %f119, %f15, %f118;
	fma.rn.f32 	%f361, %f119, %f14, %f124;
	fma.rn.f32 	%f362, %f130, %f15, %f129;
	fma.rn.f32 	%f363, %f130, %f14, %f135;
	fma.rn.f32 	%f364, %f141, %f15, %f140;
	fma.rn.f32 	%f365, %f141, %f14, %f146;
	fma.rn.f32 	%f366, %f152, %f15, %f151;
	fma.rn.f32 	%f367, %f152, %f14, %f157;
	fma.rn.f32 	%f368, %f163, %f15, %f162;
	fma.rn.f32 	%f369, %f163, %f14, %f168;
	fma.rn.f32 	%f370, %f174, %f15, %f173;
	fma.rn.f32 	%f371, %f174, %f14, %f179;
	fma.rn.f32 	%f372, %f185, %f15, %f184;
	fma.rn.f32 	%f373, %f185, %f14, %f190;
	fma.rn.f32 	%f374, %f192, %f16, %f346;
	st.local.v4.f32 	[%rd23], {%f193, %f262, %f318, %f374};
	fma.rn.f32 	%f375, %f192, %f2, %f347;
	st.local.v4.f32 	[%rd23+1568], {%f194, %f263, %f319, %f375};
	fma.rn.f32 	%f376, %f195, %f16, %f348;
	st.local.v4.f32 	[%rd23+3136], {%f196, %f264, %f320, %f376};
	fma.rn.f32 	%f377, %f195, %f2, %f349;
	st.local.v4.f32 	[%rd23+4704], {%f197, %f265, %f321, %f377};
	fma.rn.f32 	%f378, %f198, %f16, %f350;
	st.local.v4.f32 	[%rd23+112], {%f199, %f266, %f322, %f378};
	fma.rn.f32 	%f379, %f198, %f2, %f351;
	st.local.v4.f32 	[%rd23+1680], {%f200, %f267, %f323, %f379};
	fma.rn.f32 	%f380, %f201, %f16, %f352;
	st.local.v4.f32 	[%rd23+3248], {%f202, %f268, %f324, %f380};
	fma.rn.f32 	%f381, %f201, %f2, %f353;
	st.local.v4.f32 	[%rd23+4816], {%f203, %f269, %f325, %f381};
	fma.rn.f32 	%f382, %f204, %f16, %f354;
	st.local.v4.f32 	[%rd23+224], {%f205, %f270, %f326, %f382};
	fma.rn.f32 	%f383, %f204, %f2, %f355;
	st.local.v4.f32 	[%rd23+1792], {%f206, %f271, %f327, %f383};
	fma.rn.f32 	%f384, %f207, %f16, %f356;
	st.local.v4.f32 	[%rd23+3360], {%f208, %f272, %f328, %f384};
	fma.rn.f32 	%f385, %f207, %f2, %f357;
	st.local.v4.f32 	[%rd23+4928], {%f209, %f273, %f329, %f385};
	fma.rn.f32 	%f386, %f210, %f16, %f358;
	st.local.v4.f32 	[%rd23+336], {%f211, %f274, %f330, %f386};
	fma.rn.f32 	%f387, %f210, %f2, %f359;
	st.local.v4.f32 	[%rd23+1904], {%f212, %f275, %f331, %f387};
	fma.rn.f32 	%f388, %f213, %f16, %f360;
	st.local.v4.f32 	[%rd23+3472], {%f214, %f276, %f332, %f388};
	fma.rn.f32 	%f389, %f213, %f2, %f361;
	st.local.v4.f32 	[%rd23+5040], {%f215, %f277, %f333, %f389};
	fma.rn.f32 	%f390, %f216, %f16, %f362;
	st.local.v4.f32 	[%rd23+448], {%f217, %f278, %f334, %f390};
	fma.rn.f32 	%f391, %f216, %f2, %f363;
	st.local.v4.f32 	[%rd23+2016], {%f218, %f279, %f335, %f391};
	fma.rn.f32 	%f392, %f219, %f16, %f364;
	st.local.v4.f32 	[%rd23+3584], {%f220, %f280, %f336, %f392};
	fma.rn.f32 	%f393, %f219, %f2, %f365;
	st.local.v4.f32 	[%rd23+5152], {%f221, %f281, %f337, %f393};
	fma.rn.f32 	%f394, %f222, %f16, %f366;
	st.local.v4.f32 	[%rd23+560], {%f223, %f282, %f338, %f394};
	fma.rn.f32 	%f395, %f222, %f2, %f367;
	st.local.v4.f32 	[%rd23+2128], {%f224, %f283, %f339, %f395};
	fma.rn.f32 	%f396, %f225, %f16, %f368;
	st.local.v4.f32 	[%rd23+3696], {%f226, %f284, %f340, %f396};
	fma.rn.f32 	%f397, %f225, %f2, %f369;
	st.local.v4.f32 	[%rd23+5264], {%f227, %f285, %f341, %f397};
	fma.rn.f32 	%f398, %f228, %f16, %f370;
	st.local.v4.f32 	[%rd23+672], {%f229, %f286, %f342, %f398};
	fma.rn.f32 	%f399, %f228, %f2, %f371;
	st.local.v4.f32 	[%rd23+2240], {%f230, %f287, %f343, %f399};
	fma.rn.f32 	%f400, %f231, %f16, %f372;
	st.local.v4.f32 	[%rd23+3808], {%f232, %f288, %f344, %f400};
	fma.rn.f32 	%f401, %f231, %f2, %f373;
	st.local.v4.f32 	[%rd23+5376], {%f233, %f289, %f345, %f401};
	add.s32 	%r147, %r147, 1;
	setp.ne.s32 	%p20, %r147, 7;
	@%p20 bra 	$L__BB0_14;
	mov.b32 	%r146, 1;
	mov.pred 	%p29, 0;
	@%p2 bra 	$L__BB0_13;
	mov.b32 	%r145, 1;
	mov.pred 	%p28, 0;
	@%p1 bra 	$L__BB0_12;
	add.s32 	%r143, %r143, 1;
	setp.ne.s32 	%p23, %r143, 46;
	@%p23 bra 	$L__BB0_1;
	ld.param.u64 	%rd36, [my_kernel_kernel0_param_4];
	ld.param.u64 	%rd35, [my_kernel_kernel0_param_3];
	ld.param.u64 	%rd34, [my_kernel_kernel0_param_2];
	setp.gt.u16 	%p25, %rs2, 9;
	mul.wide.u16 	%r135, %rs1, 31360;
	selp.b32 	%r136, 560, 0, %p25;
	add.s32 	%r137, %r136, %r135;
	add.s32 	%r28, %r137, %r120;
	cvta.to.global.u64 	%rd24, %rd35;
	mul.wide.u32 	%rd25, %r120, 4;
	add.s64 	%rd26, %rd24, %rd25;
	ld.global.nc.f32 	%f17, [%rd26];
	ld.global.nc.f32 	%f18, [%rd26+160];
	ld.global.nc.f32 	%f19, [%rd26+4];
	ld.global.nc.f32 	%f20, [%rd26+164];
	ld.global.nc.f32 	%f21, [%rd26+8];
	ld.global.nc.f32 	%f22, [%rd26+168];
	ld.global.nc.f32 	%f23, [%rd26+12];
	ld.global.nc.f32 	%f24, [%rd26+172];
	cvta.to.global.u64 	%rd3, %rd36;
	cvta.to.global.u64 	%rd4, %rd34;
	mov.b32 	%r148, 0;
	mov.pred 	%p30, -1;
$L__BB0_19:
	mov.pred 	%p3, %p30;
	mul.lo.s32 	%r30, %r148, 196;
	mad.lo.s32 	%r31, %r148, 15680, %r28;
	mov.b32 	%r149, 0;
$L__BB0_20:
	mad.lo.s32 	%r140, %r149, 28, %r30;
	mad.lo.s32 	%r141, %r149, 1120, %r31;
	mul.wide.u32 	%rd27, %r140, 4;
	add.s64 	%rd28, %rd1, %rd27;
	ld.local.v4.f32 	{%f402, %f403, %f404, %f405}, [%rd28];
	add.f32 	%f406, %f402, %f17;
	mul.wide.u32 	%rd29, %r141, 4;
	add.s64 	%rd30, %rd3, %rd29;
	ld.global.nc.f32 	%f407, [%rd30];
	add.f32 	%f408, %f406, %f407;
	add.s64 	%rd31, %rd4, %rd29;
	st.global.f32 	[%rd31], %f408;
	ld.local.v4.f32 	{%f409, %f410, %f411, %f412}, [%rd28+1568];
	add.f32 	%f413, %f409, %f18;
	ld.global.nc.f32 	%f414, [%rd30+160];
	add.f32 	%f415, %f413, %f414;
	st.global.f32 	[%rd31+160], %f415;
	ld.local.v4.f32 	{%f416, %f417, %f418, %f419}, [%rd28+3136];
	add.f32 	%f420, %f416, %f17;
	ld.global.nc.f32 	%f421, [%rd30+31360];
	add.f32 	%f422, %f420, %f421;
	st.global.f32 	[%rd31+31360], %f422;
	ld.local.v4.f32 	{%f423, %f424, %f425, %f426}, [%rd28+4704];
	add.f32 	%f427, %f423, %f18;
	ld.global.nc.f32 	%f428, [%rd30+31520];
	add.f32 	%f429, %f427, %f428;
	st.global.f32 	[%rd31+31520], %f429;
	add.f32 	%f430, %f403, %f19;
	ld.global.nc.f32 	%f431, [%rd30+4];
	add.f32 	%f432, %f430, %f431;
	st.global.f32 	[%rd31+4], %f432;
	add.f32 	%f433, %f410, %f20;
	ld.global.nc.f32 	%f434, [%rd30+164];
	add.f32 	%f435, %f433, %f434;
	st.global.f32 	[%rd31+164], %f435;
	add.f32 	%f436, %f417, %f19;
	ld.global.nc.f32 	%f437, [%rd30+31364];
	add.f32 	%f438, %f436, %f437;
	st.global.f32 	[%rd31+31364], %f438;
	add.f32 	%f439, %f424, %f20;
	ld.global.nc.f32 	%f440, [%rd30+31524];
	add.f32 	%f441, %f439, %f440;
	st.global.f32 	[%rd31+31524], %f441;
	add.f32 	%f442, %f404, %f21;
	ld.global.nc.f32 	%f443, [%rd30+8];
	add.f32 	%f444, %f442, %f443;
	st.global.f32 	[%rd31+8], %f444;
	add.f32 	%f445, %f411, %f22;
	ld.global.nc.f32 	%f446, [%rd30+168];
	add.f32 	%f447, %f445, %f446;
	st.global.f32 	[%rd31+168], %f447;
	add.f32 	%f448, %f418, %f21;
	ld.global.nc.f32 	%f449, [%rd30+31368];
	add.f32 	%f450, %f448, %f449;
	st.global.f32 	[%rd31+31368], %f450;
	add.f32 	%f451, %f425, %f22;
	ld.global.nc.f32 	%f452, [%rd30+31528];
	add.f32 	%f453, %f451, %f452;
	st.global.f32 	[%rd31+31528], %f453;
	add.f32 	%f454, %f405, %f23;
	ld.global.nc.f32 	%f455, [%rd30+12];
	add.f32 	%f456, %f454, %f455;
	st.global.f32 	[%rd31+12], %f456;
	add.f32 	%f457, %f412, %f24;
	ld.global.nc.f32 	%f458, [%rd30+172];
	add.f32 	%f459, %f457, %f458;
	st.global.f32 	[%rd31+172], %f459;
	add.f32 	%f460, %f419, %f23;
	ld.global.nc.f32 	%f461, [%rd30+31372];
	add.f32 	%f462, %f460, %f461;
	st.global.f32 	[%rd31+31372], %f462;
	add.f32 	%f463, %f426, %f24;
	ld.global.nc.f32 	%f464, [%rd30+31532];
	add.f32 	%f465, %f463, %f464;
	st.global.f32 	[%rd31+31532], %f465;
	ld.local.v4.f32 	{%f466, %f467, %f468, %f469}, [%rd28+16];
	add.f32 	%f470, %f466, %f17;
	ld.global.nc.f32 	%f471, [%rd30+320];
	add.f32 	%f472, %f470, %f471;
	st.global.f32 	[%rd31+320], %f472;
	ld.local.v4.f32 	{%f473, %f474, %f475, %f476}, [%rd28+1584];
	add.f32 	%f477, %f473, %f18;
	ld.global.nc.f32 	%f478, [%rd30+480];
	add.f32 	%f479, %f477, %f478;
	st.global.f32 	[%rd31+480], %f479;
	ld.local.v4.f32 	{%f480, %f481, %f482, %f483}, [%rd28+3152];
	add.f32 	%f484, %f480, %f17;
	ld.global.nc.f32 	%f485, [%rd30+31680];
	add.f32 	%f486, %f484, %f485;
	st.global.f32 	[%rd31+31680], %f486;
	ld.local.v4.f32 	{%f487, %f488, %f489, %f490}, [%rd28+4720];
	add.f32 	%f491, %f487, %f18;
	ld.global.nc.f32 	%f492, [%rd30+31840];
	add.f32 	%f493, %f491, %f492;
	st.global.f32 	[%rd31+31840], %f493;
	add.f32 	%f494, %f467, %f19;
	ld.global.nc.f32 	%f495, [%rd30+324];
	add.f32 	%f496, %f494, %f495;
	st.global.f32 	[%rd31+324], %f496;
	add.f32 	%f497, %f474, %f20;
	ld.global.nc.f32 	%f498, [%rd30+484];
	add.f32 	%f499, %f497, %f498;
	st.global.f32 	[%rd31+484], %f499;
	add.f32 	%f500, %f481, %f19;
	ld.global.nc.f32 	%f501, [%rd30+31684];
	add.f32 	%f502, %f500, %f501;
	st.global.f32 	[%rd31+31684], %f502;
	add.f32 	%f503, %f488, %f20;
	ld.global.nc.f32 	%f504, [%rd30+31844];
	add.f32 	%f505, %f503, %f504;
	st.global.f32 	[%rd31+31844], %f505;
	add.f32 	%f506, %f468, %f21;
	ld.global.nc.f32 	%f507, [%rd30+328];
	add.f32 	%f508, %f506, %f507;
	st.global.f32 	[%rd31+328], %f508;
	add.f32 	%f509, %f475, %f22;
	ld.global.nc.f32 	%f510, [%rd30+488];
	add.f32 	%f511, %f509, %f510;
	st.global.f32 	[%rd31+488], %f511;
	add.f32 	%f512, %f482, %f21;
	ld.global.nc.f32 	%f513, [%rd30+31688];
	add.f32 	%f514, %f512, %f513;
	st.global.f32 	[%rd31+31688], %f514;
	add.f32 	%f515, %f489, %f22;
	ld.global.nc.f32 	%f516, [%rd30+31848];
	add.f32 	%f517, %f515, %f516;
	st.global.f32 	[%rd31+31848], %f517;
	add.f32 	%f518, %f469, %f23;
	ld.global.nc.f32 	%f519, [%rd30+332];
	add.f32 	%f520, %f518, %f519;
	st.global.f32 	[%rd31+332], %f520;
	add.f32 	%f521, %f476, %f24;
	ld.global.nc.f32 	%f522, [%rd30+492];
	add.f32 	%f523, %f521, %f522;
	st.global.f32 	[%rd31+492], %f523;
	add.f32 	%f524, %f483, %f23;
	ld.global.nc.f32 	%f525, [%rd30+31692];
	add.f32 	%f526, %f524, %f525;
	st.global.f32 	[%rd31+31692], %f526;
	add.f32 	%f527, %f490, %f24;
	ld.global.nc.f32 	%f528, [%rd30+31852];
	add.f32 	%f529, %f527, %f528;
	st.global.f32 	[%rd31+31852], %f529;
	ld.local.v4.f32 	{%f530, %f531, %f532, %f533}, [%rd28+32];
	add.f32 	%f534, %f530, %f17;
	ld.global.nc.f32 	%f535, [%rd30+640];
	add.f32 	%f536, %f534, %f535;
	st.global.f32 	[%rd31+640], %f536;
	ld.local.v4.f32 	{%f537, %f538, %f539, %f540}, [%rd28+1600];
	add.f32 	%f541, %f537, %f18;
	ld.global.nc.f32 	%f542, [%rd30+800];
	add.f32 	%f543, %f541, %f542;
	st.global.f32 	[%rd31+800], %f543;
	ld.local.v4.f32 	{%f544, %f545, %f546, %f547}, [%rd28+3168];
	add.f32 	%f548, %f544, %f17;
	ld.global.nc.f32 	%f549, [%rd30+32000];
	add.f32 	%f550, %f548, %f549;
	st.global.f32 	[%rd31+32000], %f550;
	ld.local.v4.f32 	{%f551, %f552, %f553, %f554}, [%rd28+4736];
	add.f32 	%f555, %f551, %f18;
	ld.global.nc.f32 	%f556, [%rd30+32160];
	add.f32 	%f557, %f555, %f556;
	st.global.f32 	[%rd31+32160], %f557;
	add.f32 	%f558, %f531, %f19;
	ld.global.nc.f32 	%f559, [%rd30+644];
	add.f32 	%f560, %f558, %f559;
	st.global.f32 	[%rd31+644], %f560;
	add.f32 	%f561, %f538, %f20;
	ld.global.nc.f32 	%f562, [%rd30+804];
	add.f32 	%f563, %f561, %f562;
	st.global.f32 	[%rd31+804], %f563;
	add.f32 	%f564, %f545, %f19;
	ld.global.nc.f32 	%f565, [%rd30+32004];
	add.f32 	%f566, %f564, %f565;
	st.global.f32 	[%rd31+32004], %f566;
	add.f32 	%f567, %f552, %f20;
	ld.global.nc.f32 	%f568, [%rd30+32164];
	add.f32 	%f569, %f567, %f568;
	st.global.f32 	[%rd31+32164], %f569;
	add.f32 	%f570, %f532, %f21;
	ld.global.nc.f32 	%f571, [%rd30+648];
	add.f32 	%f572, %f570, %f571;
	st.global.f32 	[%rd31+648], %f572;
	add.f32 	%f573, %f539, %f22;
	ld.global.nc.f32 	%f574, [%rd30+808];
	add.f32 	%f575, %f573, %f574;
	st.global.f32 	[%rd31+808], %f575;
	add.f32 	%f576, %f546, %f21;
	ld.global.nc.f32 	%f577, [%rd30+32008];
	add.f32 	%f578, %f576, %f577;
	st.global.f32 	[%rd31+32008], %f578;
	add.f32 	%f579, %f553, %f22;
	ld.global.nc.f32 	%f580, [%rd30+32168];
	add.f32 	%f581, %f579, %f580;
	st.global.f32 	[%rd31+32168], %f581;
	add.f32 	%f582, %f533, %f23;
	ld.global.nc.f32 	%f583, [%rd30+652];
	add.f32 	%f584, %f582, %f583;
	st.global.f32 	[%rd31+652], %f584;
	add.f32 	%f585, %f540, %f24;
	ld.global.nc.f32 	%f586, [%rd30+812];
	add.f32 	%f587, %f585, %f586;
	st.global.f32 	[%rd31+812], %f587;
	add.f32 	%f588, %f547, %f23;
	ld.global.nc.f32 	%f589, [%rd30+32012];
	add.f32 	%f590, %f588, %f589;
	st.global.f32 	[%rd31+32012], %f590;
	add.f32 	%f591, %f554, %f24;
	ld.global.nc.f32 	%f592, [%rd30+32172];
	add.f32 	%f593, %f591, %f592;
	st.global.f32 	[%rd31+32172], %f593;
	ld.local.v4.f32 	{%f594, %f595, %f596, %f597}, [%rd28+48];
	add.f32 	%f598, %f594, %f17;
	ld.global.nc.f32 	%f599, [%rd30+960];
	add.f32 	%f600, %f598, %f599;
	st.global.f32 	[%rd31+960], %f600;
	ld.local.v4.f32 	{%f601, %f602, %f603, %f604}, [%rd28+1616];
	add.f32 	%f605, %f601, %f18;
	ld.global.nc.f32 	%f606, [%rd30+1120];
	add.f32 	%f607, %f605, %f606;
	st.global.f32 	[%rd31+1120], %f607;
	ld.local.v4.f32 	{%f608, %f609, %f610, %f611}, [%rd28+3184];
	add.f32 	%f612, %f608, %f17;
	ld.global.nc.f32 	%f613, [%rd30+32320];
	add.f32 	%f614, %f612, %f613;
	st.global.f32 	[%rd31+32320], %f614;
	ld.local.v4.f32 	{%f615, %f616, %f617, %f618}, [%rd28+4752];
	add.f32 	%f619, %f615, %f18;
	ld.global.nc.f32 	%f620, [%rd30+32480];
	add.f32 	%f621, %f619, %f620;
	st.global.f32 	[%rd31+32480], %f621;
	add.f32 	%f622, %f595, %f19;
	ld.global.nc.f32 	%f623, [%rd30+964];
	add.f32 	%f624, %f622, %f623;
	st.global.f32 	[%rd31+964], %f624;
	add.f32 	%f625, %f602, %f20;
	ld.global.nc.f32 	%f626, [%rd30+1124];
	add.f32 	%f627, %f625, %f626;
	st.global.f32 	[%rd31+1124], %f627;
	add.f32 	%f628, %f609, %f19;
	ld.global.nc.f32 	%f629, [%rd30+32324];
	add.f32 	%f630, %f628, %f629;
	st.global.f32 	[%rd31+32324], %f630;
	add.f32 	%f631, %f616, %f20;
	ld.global.nc.f32 	%f632, [%rd30+32484];
	add.f32 	%f633, %f631, %f632;
	st.global.f32 	[%rd31+32484], %f633;
	add.f32 	%f634, %f596, %f21;
	ld.global.nc.f32 	%f635, [%rd30+968];
	add.f32 	%f636, %f634, %f635;
	st.global.f32 	[%rd31+968], %f636;
	add.f32 	%f637, %f603, %f22;
	ld.global.nc.f32 	%f638, [%rd30+1128];
	add.f32 	%f639, %f637, %f638;
	st.global.f32 	[%rd31+1128], %f639;
	add.f32 	%f640, %f610, %f21;
	ld.global.nc.f32 	%f641, [%rd30+32328];
	add.f32 	%f642, %f640, %f641;
	st.global.f32 	[%rd31+32328], %f642;
	add.f32 	%f643, %f617, %f22;
	ld.global.nc.f32 	%f644, [%rd30+32488];
	add.f32 	%f645, %f643, %f644;
	st.global.f32 	[%rd31+32488], %f645;
	add.f32 	%f646, %f597, %f23;
	ld.global.nc.f32 	%f647, [%rd30+972];
	add.f32 	%f648, %f646, %f647;
	st.global.f32 	[%rd31+972], %f648;
	add.f32 	%f649, %f604, %f24;
	ld.global.nc.f32 	%f650, [%rd30+1132];
	add.f32 	%f651, %f649, %f650;
	st.global.f32 	[%rd31+1132], %f651;
	add.f32 	%f652, %f611, %f23;
	ld.global.nc.f32 	%f653, [%rd30+32332];
	add.f32 	%f654, %f652, %f653;
	st.global.f32 	[%rd31+32332], %f654;
	add.f32 	%f655, %f618, %f24;
	ld.global.nc.f32 	%f656, [%rd30+32492];
	add.f32 	%f657, %f655, %f656;
	st.global.f32 	[%rd31+32492], %f657;
	ld.local.v4.f32 	{%f658, %f659, %f660, %f661}, [%rd28+64];
	add.f32 	%f662, %f658, %f17;
	ld.global.nc.f32 	%f663, [%rd30+1280];
	add.f32 	%f664, %f662, %f663;
	st.global.f32 	[%rd31+1280], %f664;
	ld.local.v4.f32 	{%f665, %f666, %f667, %f668}, [%rd28+1632];
	add.f32 	%f669, %f665, %f18;
	ld.global.nc.f32 	%f670, [%rd30+1440];
	add.f32 	%f671, %f669, %f670;
	st.global.f32 	[%rd31+1440], %f671;
	ld.local.v4.f32 	{%f672, %f673, %f674, %f675}, [%rd28+3200];
	add.f32 	%f676, %f672, %f17;
	ld.global.nc.f32 	%f677, [%rd30+32640];
	add.f32 	%f678, %f676, %f677;
	st.global.f32 	[%rd31+32640], %f678;
	ld.local.v4.f32 	{%f679, %f680, %f681, %f682}, [%rd28+4768];
	add.f32 	%f683, %f679, %f18;
	ld.global.nc.f32 	%f684, [%rd30+32800];
	add.f32 	%f685, %f683, %f684;
	st.global.f32 	[%rd31+32800], %f685;
	add.f32 	%f686, %f659, %f19;
	ld.global.nc.f32 	%f687, [%rd30+1284];
	add.f32 	%f688, %f686, %f687;
	st.global.f32 	[%rd31+1284], %f688;
	add.f32 	%f689, %f666, %f20;
	ld.global.nc.f32 	%f690, [%rd30+1444];
	add.f32 	%f691, %f689, %f690;
	st.global.f32 	[%rd31+1444], %f691;
	add.f32 	%f692, %f673, %f19;
	ld.global.nc.f32 	%f693, [%rd30+32644];
	add.f32 	%f694, %f692, %f693;
	st.global.f32 	[%rd31+32644], %f694;
	add.f32 	%f695, %f680, %f20;
	ld.global.nc.f32 	%f696, [%rd30+32804];
	add.f32 	%f697, %f695, %f696;
	st.global.f32 	[%rd31+32804], %f697;
	add.f32 	%f698, %f660, %f21;
	ld.global.nc.f32 	%f699, [%rd30+1288];
	add.f32 	%f700, %f698, %f699;
	st.global.f32 	[%rd31+1288], %f700;
	add.f32 	%f701, %f667, %f22;
	ld.global.nc.f32 	%f702, [%rd30+1448];
	add.f32 	%f703, %f701, %f702;
	st.global.f32 	[%rd31+1448], %f703;
	add.f32 	%f704, %f674, %f21;
	ld.global.nc.f32 	%f705, [%rd30+32648];
	add.f32 	%f706, %f704, %f705;
	st.global.f32 	[%rd31+32648], %f706;
	add.f32 	%f707, %f681, %f22;
	ld.global.nc.f32 	%f708, [%rd30+32808];
	add.f32 	%f709, %f707, %f708;
	st.global.f32 	[%rd31+32808], %f709;
	add.f32 	%f710, %f661, %f23;
	ld.global.nc.f32 	%f711, [%rd30+1292];
	add.f32 	%f712, %f710, %f711;
	st.global.f32 	[%rd31+1292], %f712;
	add.f32 	%f713, %f668, %f24;
	ld.global.nc.f32 	%f714, [%rd30+1452];
	add.f32 	%f715, %f713, %f714;
	st.global.f32 	[%rd31+1452], %f715;
	add.f32 	%f716, %f675, %f23;
	ld.global.nc.f32 	%f717, [%rd30+32652];
	add.f32 	%f718, %f716, %f717;
	st.global.f32 	[%rd31+32652], %f718;
	add.f32 	%f719, %f682, %f24;
	ld.global.nc.f32 	%f720, [%rd30+32812];
	add.f32 	%f721, %f719, %f720;
	st.global.f32 	[%rd31+32812], %f721;
	ld.local.v4.f32 	{%f722, %f723, %f724, %f725}, [%rd28+80];
	add.f32 	%f726, %f722, %f17;
	ld.global.nc.f32 	%f727, [%rd30+1600];
	add.f32 	%f728, %f726, %f727;
	st.global.f32 	[%rd31+1600], %f728;
	ld.local.v4.f32 	{%f729, %f730, %f731, %f732}, [%rd28+1648];
	add.f32 	%f733, %f729, %f18;
	ld.global.nc.f32 	%f734, [%rd30+1760];
	add.f32 	%f735, %f733, %f734;
	st.global.f32 	[%rd31+1760], %f735;
	ld.local.v4.f32 	{%f736, %f737, %f738, %f739}, [%rd28+3216];
	add.f32 	%f740, %f736, %f17;
	ld.global.nc.f32 	%f741, [%rd30+32960];
	add.f32 	%f742, %f740, %f741;
	st.global.f32 	[%rd31+32960], %f742;
	ld.local.v4.f32 	{%f743, %f744, %f745, %f746}, [%rd28+4784];
	add.f32 	%f747, %f743, %f18;
	ld.global.nc.f32 	%f748, [%rd30+33120];
	add.f32 	%f749, %f747, %f748;
	st.global.f32 	[%rd31+33120], %f749;
	add.f32 	%f750, %f723, %f19;
	ld.global.nc.f32 	%f751, [%rd30+1604];
	add.f32 	%f752, %f750, %f751;
	st.global.f32 	[%rd31+1604], %f752;
	add.f32 	%f753, %f730, %f20;
	ld.global.nc.f32 	%f754, [%rd30+1764];
	add.f32 	%f755, %f753, %f754;
	st.global.f32 	[%rd31+1764], %f755;
	add.f32 	%f756, %f737, %f19;
	ld.global.nc.f32 	%f757, [%rd30+32964];
	add.f32 	%f758, %f756, %f757;
	st.global.f32 	[%rd31+32964], %f758;
	add.f32 	%f759, %f744, %f20;
	ld.global.nc.f32 	%f760, [%rd30+33124];
	add.f32 	%f761, %f759, %f760;
	st.global.f32 	[%rd31+33124], %f761;
	add.f32 	%f762, %f724, %f21;
	ld.global.nc.f32 	%f763, [%rd30+1608];
	add.f32 	%f764, %f762, %f763;
	st.global.f32 	[%rd31+1608], %f764;
	add.f32 	%f765, %f731, %f22;
	ld.global.nc.f32 	%f766, [%rd30+1768];
	add.f32 	%f767, %f765, %f766;
	st.global.f32 	[%rd31+1768], %f767;
	add.f32 	%f768, %f738, %f21;
	ld.global.nc.f32 	%f769, [%rd30+32968];
	add.f32 	%f770, %f768, %f769;
	st.global.f32 	[%rd31+32968], %f770;
	add.f32 	%f771, %f745, %f22;
	ld.global.nc.f32 	%f772, [%rd30+33128];
	add.f32 	%f773, %f771, %f772;
	st.global.f32 	[%rd31+33128], %f773;
	add.f32 	%f774, %f725, %f23;
	ld.global.nc.f32 	%f775, [%rd30+1612];
	add.f32 	%f776, %f774, %f775;
	st.global.f32 	[%rd31+1612], %f776;
	add.f32 	%f777, %f732, %f24;
	ld.global.nc.f32 	%f778, [%rd30+1772];
	add.f32 	%f779, %f777, %f778;
	st.global.f32 	[%rd31+1772], %f779;
	add.f32 	%f780, %f739, %f23;
	ld.global.nc.f32 	%f781, [%rd30+32972];
	add.f32 	%f782, %f780, %f781;
	st.global.f32 	[%rd31+32972], %f782;
	add.f32 	%f783, %f746, %f24;
	ld.global.nc.f32 	%f784, [%rd30+33132];
	add.f32 	%f785, %f783, %f784;
	st.global.f32 	[%rd31+33132], %f785;
	ld.local.v4.f32 	{%f786, %f787, %f788, %f789}, [%rd28+96];
	add.f32 	%f790, %f786, %f17;
	ld.global.nc.f32 	%f791, [%rd30+1920];
	add.f32 	%f792, %f790, %f791;
	st.global.f32 	[%rd31+1920], %f792;
	ld.local.v4.f32 	{%f793, %f794, %f795, %f796}, [%rd28+1664];
	add.f32 	%f797, %f793, %f18;
	ld.global.nc.f32 	%f798, [%rd30+2080];
	add.f32 	%f799, %f797, %f798;
	st.global.f32 	[%rd31+2080], %f799;
	ld.local.v4.f32 	{%f800, %f801, %f802, %f803}, [%rd28+3232];
	add.f32 	%f804, %f800, %f17;
	ld.global.nc.f32 	%f805, [%rd30+33280];
	add.f32 	%f806, %f804, %f805;
	st.global.f32 	[%rd31+33280], %f806;
	ld.local.v4.f32 	{%f807, %f808, %f809, %f810}, [%rd28+4800];
	add.f32 	%f811, %f807, %f18;
	ld.global.nc.f32 	%f812, [%rd30+33440];
	add.f32 	%f813, %f811, %f812;
	st.global.f32 	[%rd31+33440], %f813;
	add.f32 	%f814, %f787, %f19;
	ld.global.nc.f32 	%f815, [%rd30+1924];
	add.f32 	%f816, %f814, %f815;
	st.global.f32 	[%rd31+1924], %f816;
	add.f32 	%f817, %f794, %f20;
	ld.global.nc.f32 	%f818, [%rd30+2084];
	add.f32 	%f819, %f817, %f818;
	st.global.f32 	[%rd31+2084], %f819;
	add.f32 	%f820, %f801, %f19;
	ld.global.nc.f32 	%f821, [%rd30+33284];
	add.f32 	%f822, %f820, %f821;
	st.global.f32 	[%rd31+33284], %f822;
	add.f32 	%f823, %f808, %f20;
	ld.global.nc.f32 	%f824, [%rd30+33444];
	add.f32 	%f825, %f823, %f824;
	st.global.f32 	[%rd31+33444], %f825;
	add.f32 	%f826, %f788, %f21;
	ld.global.nc.f32 	%f827, [%rd30+1928];
	add.f32 	%f828, %f826, %f827;
	st.global.f32 	[%rd31+1928], %f828;
	add.f32 	%f829, %f795, %f22;
	ld.global.nc.f32 	%f830, [%rd30+2088];
	add.f32 	%f831, %f829, %f830;
	st.global.f32 	[%rd31+2088], %f831;
	add.f32 	%f832, %f802, %f21;
	ld.global.nc.f32 	%f833, [%rd30+33288];
	add.f32 	%f834, %f832, %f833;
	st.global.f32 	[%rd31+33288], %f834;
	add.f32 	%f835, %f809, %f22;
	ld.global.nc.f32 	%f836, [%rd30+33448];
	add.f32 	%f837, %f835, %f836;
	st.global.f32 	[%rd31+33448], %f837;
	add.f32 	%f838, %f789, %f23;
	ld.global.nc.f32 	%f839, [%rd30+1932];
	add.f32 	%f840, %f838, %f839;
	st.global.f32 	[%rd31+1932], %f840;
	add.f32 	%f841, %f796, %f24;
	ld.global.nc.f32 	%f842, [%rd30+2092];
	add.f32 	%f843, %f841, %f842;
	st.global.f32 	[%rd31+2092], %f843;
	add.f32 	%f844, %f803, %f23;
	ld.global.nc.f32 	%f845, [%rd30+33292];
	add.f32 	%f846, %f844, %f845;
	st.global.f32 	[%rd31+33292], %f846;
	add.f32 	%f847, %f810, %f24;
	ld.global.nc.f32 	%f848, [%rd30+33452];
	add.f32 	%f849, %f847, %f848;
	st.global.f32 	[%rd31+33452], %f849;
	add.s32 	%r149, %r149, 1;
	setp.ne.s32 	%p26, %r149, 7;
	@%p26 bra 	$L__BB0_20;
	mov.b32 	%r148, 1;
	mov.pred 	%p30, 0;
	@%p3 bra 	$L__BB0_19;
	ret;

}


// ===== COMPILED SASS (sm_100) =====

	.target	sm_100

	.elftype	@"ET_EXEC"


//--------------------- .note.nv.tkinfo           --------------------------
	.section	.note.nv.tkinfo,"",@"SHT_NOTE"
	.sectionflags	@"SHF_NOTE_NV_TKINFO"
	.tkinfo
        /*0018*/ 	.word	0x00000002
        /*0030*/ 	.string	""
        /*0030*/ 	.string	"ptxas"
        /*0030*/ 	.string	"Cuda compilation tools, release 13.0, V13.0.88"
        /*0030*/ 	.string	"Build cuda_13.0.r13.0/compiler.36424714_0"
        /*0030*/ 	.string	"-arch sm_100 -m 64 "



//--------------------- .note.nv.cuinfo           --------------------------
	.section	.note.nv.cuinfo,"",@"SHT_NOTE"
	.sectionflags	@"SHF_NOTE_NV_CUINFO"
        /*0018*/ 	.short	0x0002
        /*001a*/ 	.short	0x0064
        /*001c*/ 	.short	0x0082
	.zero		2


//--------------------- .nv.info                  --------------------------
	.section	.nv.info,"",@"SHT_CUDA_INFO"
	.align	4


	//----- nvinfo : EIATTR_REGCOUNT
	.align		4
        /*0000*/ 	.byte	0x04, 0x2f
        /*0002*/ 	.short	(.L_1 - .L_0)
	.align		4
.L_0:
        /*0004*/ 	.word	index@(my_kernel_kernel0)
        /*0008*/ 	.word	0x00000028


	//----- nvinfo : EIATTR_FRAME_SIZE
	.align		4
.L_1:
        /*000c*/ 	.byte	0x04, 0x11
        /*000e*/ 	.short	(.L_3 - .L_2)
	.align		4
.L_2:
        /*0010*/ 	.word	index@(my_kernel_kernel0)
        /*0014*/ 	.word	0x00001880


	//----- nvinfo : EIATTR_MIN_STACK_SIZE
	.align		4
.L_3:
        /*0018*/ 	.byte	0x04, 0x12
        /*001a*/ 	.short	(.L_5 - .L_4)
	.align		4
.L_4:
        /*001c*/ 	.word	index@(my_kernel_kernel0)
        /*0020*/ 	.word	0x00001880
.L_5:


//--------------------- .nv.compat                --------------------------
	.section	.nv.compat,"",@"SHT_CUDA_COMPAT_INFO"
	.align	4
        /*0000*/ 	.byte	0x02, 0x09, 0x00, 0x00, 0x02, 0x02, 0x01, 0x00, 0x02, 0x05, 0x05, 0x00, 0x03, 0x07, 0x01, 0x01
        /*0010*/ 	.byte	0x02, 0x03, 0x00, 0x00, 0x02, 0x06, 0x01, 0x00, 0x04, 0x0b, 0x08, 0x00, 0x09, 0x00, 0x00, 0x00
        /*0020*/ 	.byte	0x00, 0x00, 0x00, 0x00


//--------------------- .nv.info.my_kernel_kernel0 --------------------------
	.section	.nv.info.my_kernel_kernel0,"",@"SHT_CUDA_INFO"
	.sectionflags	@""
	.align	4


	//----- nvinfo : EIATTR_CUDA_API_VERSION
	.align		4
        /*0000*/ 	.byte	0x04, 0x37
        /*0002*/ 	.short	(.L_7 - .L_6)
.L_6:
        /*0004*/ 	.word	0x00000082


	//----- nvinfo : EIATTR_KPARAM_INFO
	.align		4
.L_7:
        /*0008*/ 	.byte	0x04, 0x17
        /*000a*/ 	.short	(.L_9 - .L_8)
.L_8:
        /*000c*/ 	.word	0x00000000
        /*0010*/ 	.short	0x0004
        /*0012*/ 	.short	0x0020
        /*0014*/ 	.byte	0x00, 0xf5, 0x21, 0x00


	//----- nvinfo : EIATTR_KPARAM_INFO
	.align		4
.L_9:
        /*0018*/ 	.byte	0x04, 0x17
        /*001a*/ 	.short	(.L_11 - .L_10)
.L_10:
        /*001c*/ 	.word	0x00000000
        /*0020*/ 	.short	0x0003
        /*0022*/ 	.short	0x0018
        /*0024*/ 	.byte	0x00, 0xf5, 0x21, 0x00


	//----- nvinfo : EIATTR_KPARAM_INFO
	.align		4
.L_11:
        /*0028*/ 	.byte	0x04, 0x17
        /*002a*/ 	.short	(.L_13 - .L_12)
.L_12:
        /*002c*/ 	.word	0x00000000
        /*0030*/ 	.short	0x0002
        /*0032*/ 	.short	0x0010
        /*0034*/ 	.byte	0x00, 0xf5, 0x21, 0x00


	//----- nvinfo : EIATTR_KPARAM_INFO
	.align		4
.L_13:
        /*0038*/ 	.byte	0x04, 0x17
        /*003a*/ 	.short	(.L_15 - .L_14)
.L_14:
        /*003c*/ 	.word	0x00000000
        /*0040*/ 	.short	0x0001
        /*0042*/ 	.short	0x0008
        /*0044*/ 	.byte	0x00, 0xf5, 0x21, 0x00


	//----- nvinfo : EIATTR_KPARAM_INFO
	.align		4
.L_15:
        /*0048*/ 	.byte	0x04, 0x17
        /*004a*/ 	.short	(.L_17 - .L_16)
.L_16:
        /*004c*/ 	.word	0x00000000
        /*0050*/ 	.short	0x0000
        /*0052*/ 	.short	0x0000
        /*0054*/ 	.byte	0x00, 0xf5, 0x21, 0x00


	//----- nvinfo : EIATTR_SPARSE_MMA_MASK
	.align		4
.L_17:
        /*0058*/ 	.byte	0x03, 0x50
        /*005a*/ 	.short	0x0000


	//----- nvinfo : EIATTR_MAXREG_COUNT
	.align		4
        /*005c*/ 	.byte	0x03, 0x1b
        /*005e*/ 	.short	0x00ff


	//----- nvinfo : EIATTR_NUM_BARRIERS
	.align		4
        /*0060*/ 	.byte	0x02, 0x4c
        /*0062*/ 	.byte	0x01
	.zero		1


	//----- nvinfo : EIATTR_MERCURY_ISA_VERSION
	.align		4
        /*0064*/ 	.byte	0x03, 0x5f
        /*0066*/ 	.short	0x0101


	//----- nvinfo : EIATTR_VRC_CTA_INIT_COUNT
	.align		4
        /*0068*/ 	.byte	0x02, 0x4a
	.zero		1
	.zero		1


	//----- nvinfo : EIATTR_EXIT_INSTR_OFFSETS
	.align		4
        /*006c*/ 	.byte	0x04, 0x1c
        /*006e*/ 	.short	(.L_19 - .L_18)


	//   ....[0]....
.L_18:
        /*0070*/ 	.word	0x00005b30


	//----- nvinfo : EIATTR_CRS_STACK_SIZE
	.align		4
.L_19:
        /*0074*/ 	.byte	0x04, 0x1e
        /*0076*/ 	.short	(.L_21 - .L_20)
.L_20:
        /*0078*/ 	.word	0x00000000


	//----- nvinfo : EIATTR_CBANK_PARAM_SIZE
	.align		4
.L_21:
        /*007c*/ 	.byte	0x03, 0x19
        /*007e*/ 	.short	0x0028


	//----- nvinfo : EIATTR_PARAM_CBANK
	.align		4
        /*0080*/ 	.byte	0x04, 0x0a
        /*0082*/ 	.short	(.L_23 - .L_22)
	.align		4
.L_22:
        /*0084*/ 	.word	index@(.nv.constant0.my_kernel_kernel0)
        /*0088*/ 	.short	0x0380
        /*008a*/ 	.short	0x0028


	//----- nvinfo : EIATTR_SW_WAR
	.align		4
.L_23:
        /*008c*/ 	.byte	0x04, 0x36
        /*008e*/ 	.short	(.L_25 - .L_24)
.L_24:
        /*0090*/ 	.word	0x00000008
.L_25:


//--------------------- .nv.callgraph             --------------------------
	.section	.nv.callgraph,"",@"SHT_CUDA_CALLGRAPH"
	.align	4
	.sectionentsize	8
	.align		4
        /*0000*/ 	.word	0x00000000
	.align		4
        /*0004*/ 	.word	0xffffffff
	.align		4
        /*0008*/ 	.word	0x00000000
	.align		4
        /*000c*/ 	.word	0xfffffffe
	.align		4
        /*0010*/ 	.word	0x00000000
	.align		4
        /*0014*/ 	.word	0xfffffffd
	.align		4
        /*0018*/ 	.word	0x00000000
	.align		4
        /*001c*/ 	.word	0xfffffffc


//--------------------- .text.my_kernel_kernel0   --------------------------
	.section	.text.my_kernel_kernel0,"ax",@progbits
	.align	128
        .global         my_kernel_kernel0
        .type           my_kernel_kernel0,@function
        .size           my_kernel_kernel0,(.L_x_16 - my_kernel_kernel0)
        .other          my_kernel_kernel0,@"STO_CUDA_ENTRY STV_DEFAULT"
my_kernel_kernel0:
.text.my_kernel_kernel0:
[----:B------:R-:W0:Y:S02]  /*0000*/  LDC R1, c[0x0][0x37c] ;  /* 0x0000df00ff017b82 */ /* 0x000e240000000800 */
[----:B0-----:R-:W-:Y:S01]  /*0010*/  IADD3 R1, PT, PT, R1, -0x1880, RZ ;  /* 0xffffe78001017810 */ /* 0x001fe20007ffe0ff */
[----:B------:R-:W0:Y:S03]  /*0020*/  LDCU.64 UR12, c[0x0][0x358] ;  /* 0x00006b00ff0c77ac */ /* 0x000e260008000a00 */
[----:B------:R-:W-:Y:S01]  /*0030*/  R2UR UR11, R1 ;  /* 0x00000000010b72ca */ /* 0x000fe200000e0000 */
[----:B------:R1:W-:Y:S01]  /*0040*/  STL.128 [R1], RZ ;  /* 0x000000ff01007387 */ /* 0x0003e20000100c00 */
[----:B------:R-:W-:-:S03]  /*0050*/  UMOV UR4, URZ ;  /* 0x000000ff00047c82 */ /* 0x000fc60008000000 */
[----:B------:R1:W-:Y:S04]  /*0060*/  STL.128 [R1+0x620], RZ ;  /* 0x000620ff01007387 */ /* 0x0003e80000100c00 */
        /* <DEDUP_REMOVED lines=389> */
[----:B0-----:R1:W-:Y:S02]  /*18c0*/  STL.128 [R1+0x1870], RZ ;  /* 0x001870ff01007387 */ /* 0x0013e40000100c00 */
.L_x_12:
[----:B------:R-:W0:Y:S01]  /*18d0*/  S2R R0, SR_TID.X ;  /* 0x0000000000007919 */ /* 0x000e220000002100 */
[----:B------:R-:W2:Y:S01]  /*18e0*/  LDC.64 R2, c[0x0][0x380] ;  /* 0x0000e000ff027b82 */ /* 0x000ea20000000a00 */
[----:B------:R-:W-:Y:S01]  /*18f0*/  MOV R9, UR4 ;  /* 0x0000000400097c02 */ /* 0x000fe20008000f00 */
[----:B------:R-:W-:Y:S01]  /*1900*/  HFMA2 R10, -RZ, RZ, 0, 0 ;  /* 0x00000000ff0a7431 */ /* 0x000fe200000001ff */
[----:B------:R-:W3:Y:S01]  /*1910*/  S2R R6, SR_TID.X ;  /* 0x0000000000067919 */ /* 0x000ee20000002100 */
[----:B0-----:R-:W-:-:S04]  /*1920*/  SHF.L.U32 R7, R0, 0x1, RZ ;  /* 0x0000000100077819 */ /* 0x001fc800000006ff */
[----:B------:R-:W-:Y:S02]  /*1930*/  LOP3.LUT R8, R7, 0x2, RZ, 0xc0, !PT ;  /* 0x0000000207087812 */ /* 0x000fe400078ec0ff */
[----:B---3--:R-:W-:Y:S02]  /*1940*/  SHF.R.U32.HI R11, RZ, 0x1, R6 ;  /* 0x00000001ff0b7819 */ /* 0x008fe40000011606 */
[----:B------:R-:W-:Y:S02]  /*1950*/  LEA R9, R9, R8, 0x2 ;  /* 0x0000000809097211 */ /* 0x000fe400078e10ff */
[----:B------:R-:W-:Y:S02]  /*1960*/  IADD3 R12, PT, PT, -R6, 0x620, RZ ;  /* 0x00000620060c7810 */ /* 0x000fe40007ffe1ff */
[----:B------:R-:W-:Y:S01]  /*1970*/  IADD3 R13, PT, PT, R9, 0x1, RZ ;  /* 0x00000001090d7810 */ /* 0x000fe20007ffe0ff */
[----:B----4-:R-:W-:Y:S06]  /*1980*/  BAR.SYNC.DEFER_BLOCKING 0x0 ;  /* 0x0000000000007b1d */ /* 0x010fec0000010000 */
.L_x_8:
[C---:B------:R-:W-:Y:S01]  /*1990*/  IMAD R5, R10.reuse, 0x28, RZ ;  /* 0x000000280a057824 */ /* 0x040fe200078e02ff */
[----:B0--34-:R-:W-:Y:S01]  /*19a0*/  MOV R4, R10 ;  /* 0x0000000a00047202 */ /* 0x019fe20000000f00 */
[C---:B------:R-:W-:Y:S01]  /*19b0*/  IMAD R21, R10.reuse, 0x50, R7 ;  /* 0x000000500a157824 */ /* 0x040fe200078e0207 */
[----:B------:R-:W-:Y:S01]  /*19c0*/  BSSY.RECONVERGENT B0, `(.L_x_0) ;  /* 0x000002a000007945 */ /* 0x000fe20003800200 */
[----:B------:R-:W-:Y:S01]  /*19d0*/  IMAD R14, R10, 0x14, RZ ;  /* 0x000000140a0e7824 */ /* 0x000fe200078e02ff */
[CC--:B------:R-:W-:Y:S02]  /*19e0*/  ISETP.GE.U32.AND P1, PT, R5.reuse, R12.reuse, PT ;  /* 0x0000000c0500720c */ /* 0x0c0fe40003f26070 */
[----:B------:R-:W-:Y:S02]  /*19f0*/  IADD3 R5, PT, PT, R5, 0x28, RZ ;  /* 0x0000002805057810 */ /* 0x000fe40007ffe0ff */
[----:B------:R-:W-:Y:S02]  /*1a00*/  ISETP.GT.U32.OR P3, PT, R21, 0xc3f, P1 ;  /* 0x00000c3f1500780c */ /* 0x000fe40000f64470 */
[----:B------:R-:W-:-:S02]  /*1a10*/  ISETP.GE.U32.AND P0, PT, R5, R12, PT ;  /* 0x0000000c0500720c */ /* 0x000fc40003f06070 */
[C---:B------:R-:W-:Y:S02]  /*1a20*/  IADD3 R17, PT, PT, R21.reuse, 0x50, RZ ;  /* 0x0000005015117810 */ /* 0x040fe40007ffe0ff */
[----:B------:R-:W-:Y:S02]  /*1a30*/  IADD3 R10, PT, PT, R10, 0x2, RZ ;  /* 0x000000020a0a7810 */ /* 0x000fe40007ffe0ff */
[C---:B------:R-:W-:Y:S02]  /*1a40*/  IADD3 R19, PT, PT, R21.reuse, 0x1, RZ ;  /* 0x0000000115137810 */ /* 0x040fe40007ffe0ff */
[----:B------:R-:W-:Y:S02]  /*1a50*/  IADD3 R15, PT, PT, R21, 0x51, RZ ;  /* 0x00000051150f7810 */ /* 0x000fe40007ffe0ff */
[----:B------:R-:W-:Y:S02]  /*1a60*/  ISETP.GT.U32.OR P4, PT, R17, 0xc3f, P0 ;  /* 0x00000c3f1100780c */ /* 0x000fe40000784470 */
[----:B------:R-:W-:-:S02]  /*1a70*/  ISETP.NE.AND P2, PT, R10, 0x28, PT ;  /* 0x000000280a00780c */ /* 0x000fc40003f45270 */
[----:B------:R-:W-:Y:S02]  /*1a80*/  ISETP.GT.U32.OR P1, PT, R19, 0xc3f, P1 ;  /* 0x00000c3f1300780c */ /* 0x000fe40000f24470 */
[----:B------:R-:W-:Y:S01]  /*1a90*/  ISETP.GT.U32.OR P0, PT, R15, 0xc3f, P0 ;  /* 0x00000c3f0f00780c */ /* 0x000fe20000704470 */
[----:B------:R-:W-:-:S12]  /*1aa0*/  @P3 BRA `(.L_x_1) ;  /* 0x00000000006c3947 */ /* 0x000fd80003800000 */
[----:B------:R-:W-:Y:S01]  /*1ab0*/  IMAD R16, R4, 0x14, R11 ;  /* 0x0000001404107824 */ /* 0x000fe200078e020b */
[----:B------:R-:W-:-:S04]  /*1ac0*/  LOP3.LUT R4, R21, 0xffff, RZ, 0xc0, !PT ;  /* 0x0000ffff15047812 */ /* 0x000fc800078ec0ff */
[----:B------:R-:W-:Y:S02]  /*1ad0*/  SHF.R.U32.HI R5, RZ, 0x1, R16 ;  /* 0x00000001ff057819 */ /* 0x000fe40000011610 */
[----:B------:R-:W-:-:S03]  /*1ae0*/  SHF.R.U32.HI R4, RZ, 0x3, R4 ;  /* 0x00000003ff047819 */ /* 0x000fc60000011604 */
[----:B------:R-:W-:Y:S01]  /*1af0*/  IMAD.HI.U32 R5, R5, -0x6db6db6d, RZ ;  /* 0x9249249305057827 */ /* 0x000fe200078e00ff */
[----:B------:R-:W-:-:S04]  /*1b00*/  LOP3.LUT R4, R4, 0xffff, RZ, 0xc0, !PT ;  /* 0x0000ffff04047812 */ /* 0x000fc800078ec0ff */
[----:B------:R-:W-:Y:S01]  /*1b10*/  SHF.R.U32.HI R5, RZ, 0x2, R5 ;  /* 0x00000002ff057819 */ /* 0x000fe20000011605 */
[----:B------:R-:W-:-:S04]  /*1b20*/  IMAD R4, R4, 0x2493, RZ ;  /* 0x0000249304047824 */ /* 0x000fc800078e02ff */
[----:B------:R-:W-:Y:S01]  /*1b30*/  IMAD R16, R5, -0xe, R16 ;  /* 0xfffffff205107824 */ /* 0x000fe200078e0210 */
[----:B------:R-:W-:-:S03]  /*1b40*/  SHF.R.U32.HI R18, RZ, 0x10, R4 ;  /* 0x00000010ff127819 */ /* 0x000fc60000011604 */
[----:B------:R-:W-:-:S04]  /*1b50*/  IMAD R5, R16, 0xb8, R9 ;  /* 0x000000b810057824 */ /* 0x000fc800078e0209 */
[----:B------:R-:W-:-:S04]  /*1b60*/  IMAD R5, R18, 0xa10, R5 ;  /* 0x00000a1012057824 */ /* 0x000fc800078e0205 */
[----:B--2---:R-:W-:-:S06]  /*1b70*/  IMAD.WIDE.U32 R4, R5, 0x4, R2 ;  /* 0x0000000405047825 */ /* 0x004fcc00078e0002 */
[----:B------:R-:W2:Y:S01]  /*1b80*/  LDG.E.CONSTANT R4, desc[UR12][R4.64] ;  /* 0x0000000c04047981 */ /* 0x000ea2000c1e9900 */
[----:B------:R-:W-:Y:S01]  /*1b90*/  PRMT R18, R18, 0x9910, RZ ;  /* 0x0000991012127816 */ /* 0x000fe200000000ff */
[----:B------:R-:W0:Y:S01]  /*1ba0*/  S2UR UR6, SR_CgaCtaId ;  /* 0x00000000000679c3 */ /* 0x000e220000008800 */
[----:B------:R-:W-:-:S03]  /*1bb0*/  UMOV UR5, 0x400 ;  /* 0x0000040000057882 */ /* 0x000fc60000000000 */
[----:B------:R-:W-:-:S05]  /*1bc0*/  IMAD R18, R18, 0x38, RZ ;  /* 0x0000003812127824 */ /* 0x000fca00078e02ff */
[----:B------:R-:W-:-:S04]  /*1bd0*/  IADD3 R18, PT, PT, RZ, -R18, RZ ;  /* 0x80000012ff127210 */ /* 0x000fc80007ffe0ff */
[----:B------:R-:W-:-:S04]  /*1be0*/  PRMT R18, R18, 0x7710, RZ ;  /* 0x0000771012127816 */ /* 0x000fc800000000ff */
[----:B------:R-:W-:-:S04]  /*1bf0*/  IADD3 R18, PT, PT, R21, R18, RZ ;  /* 0x0000001215127210 */ /* 0x000fc80007ffe0ff */
[----:B------:R-:W-:Y:S01]  /*1c00*/  LOP3.LUT R18, R18, 0xffff, RZ, 0xc0, !PT ;  /* 0x0000ffff12127812 */ /* 0x000fe200078ec0ff */
[----:B0-----:R-:W-:-:S03]  /*1c10*/  ULEA UR5, UR6, UR5, 0x18 ;  /* 0x0000000506057291 */ /* 0x001fc6000f8ec0ff */
[----:B------:R-:W-:-:S04]  /*1c20*/  IADD3 R21, PT, PT, -R18, R8, R21 ;  /* 0x0000000812157210 */ /* 0x000fc80007ffe115 */
[----:B------:R-:W-:-:S04]  /*1c30*/  LEA R21, R16, R21, 0x2 ;  /* 0x0000001510157211 */ /* 0x000fc800078e10ff */
[----:B------:R-:W-:-:S05]  /*1c40*/  LEA R21, R21, UR5, 0x2 ;  /* 0x0000000515157c11 */ /* 0x000fca000f8e10ff */
[----:B--2---:R0:W-:Y:S02]  /*1c50*/  STS [R21], R4 ;  /* 0x0000000415007388 */ /* 0x0041e40000000800 */
.L_x_1:
[----:B------:R-:W-:Y:S05]  /*1c60*/  BSYNC.RECONVERGENT B0 ;  /* 0x0000000000007941 */ /* 0x000fea0003800200 */
.L_x_0:
[----:B------:R-:W-:Y:S01]  /*1c70*/  BSSY.RECONVERGENT B0, `(.L_x_2) ;  /* 0x000001e000007945 */ /* 0x000fe20003800200 */
[----:B0-----:R-:W-:-:S03]  /*1c80*/  IADD3 R21, PT, PT, R7, 0x1, RZ ;  /* 0x0000000107157810 */ /* 0x001fc60007ffe0ff */
[----:B------:R-:W-:Y:S05]  /*1c90*/  @P1 BRA `(.L_x_3) ;  /* 0x00000000006c1947 */ /* 0x000fea0003800000 */
[----:B------:R-:W-:Y:S02]  /*1ca0*/  LEA.HI R16, R21, R14, RZ, 0x1e ;  /* 0x0000000e15107211 */ /* 0x000fe400078ff0ff */
[----:B------:R-:W-:Y:S02]  /*1cb0*/  LOP3.LUT R4, R19, 0xffff, RZ, 0xc0, !PT ;  /* 0x0000ffff13047812 */ /* 0x000fe400078ec0ff */
        /* <DEDUP_REMOVED lines=24> */
[----:B--2---:R0:W-:Y:S02]  /*1e40*/  STS [R19+0x4], R4 ;  /* 0x0000040413007388 */ /* 0x0041e40000000800 */
.L_x_3:
[----:B------:R-:W-:Y:S05]  /*1e50*/  BSYNC.RECONVERGENT B0 ;  /* 0x0000000000007941 */ /* 0x000fea0003800200 */
.L_x_2:
[----:B------:R-:W-:Y:S01]  /*1e60*/  BSSY.RECONVERGENT B0, `(.L_x_4) ;  /* 0x000001e000007945 */ /* 0x000fe20003800200 */
[----:B------:R-:W-:-:S03]  /*1e70*/  IADD3 R14, PT, PT, R14, 0x14, RZ ;  /* 0x000000140e0e7810 */ /* 0x000fc60007ffe0ff */
[----:B------:R-:W-:Y:S05]  /*1e80*/  @P4 BRA `(.L_x_5) ;  /* 0x00000000006c4947 */ /* 0x000fea0003800000 */
[----:B------:R-:W-:Y:S02]  /*1e90*/  IADD3 R16, PT, PT, R11, R14, RZ ;  /* 0x0000000e0b107210 */ /* 0x000fe40007ffe0ff */
[----:B0-----:R-:W-:Y:S02]  /*1ea0*/  LOP3.LUT R4, R17, 0xffff, RZ, 0xc0, !PT ;  /* 0x0000ffff11047812 */ /* 0x001fe400078ec0ff */
        /* <DEDUP_REMOVED lines=25> */
.L_x_5:
[----:B------:R-:W-:Y:S05]  /*2040*/  BSYNC.RECONVERGENT B0 ;  /* 0x0000000000007941 */ /* 0x000fea0003800200 */
.L_x_4:
[----:B------:R-:W-:Y:S04]  /*2050*/  BSSY.RECONVERGENT B0, `(.L_x_6) ;  /* 0x000001d000007945 */ /* 0x000fe80003800200 */
[----:B------:R-:W-:Y:S05]  /*2060*/  @P0 BRA `(.L_x_7) ;  /* 0x00000000006c0947 */ /* 0x000fea0003800000 */
[----:B------:R-:W-:Y:S02]  /*2070*/  LEA.HI R14, R21, R14, RZ, 0x1e ;  /* 0x0000000e150e7211 */ /* 0x000fe400078ff0ff */
[----:B0--3--:R-:W-:Y:S02]  /*2080*/  LOP3.LUT R4, R15, 0xffff, RZ, 0xc0, !PT ;  /* 0x0000ffff0f047812 */ /* 0x009fe400078ec0ff */
        /* <DEDUP_REMOVED lines=25> */
.L_x_7:
[----:B------:R-:W-:Y:S05]  /*2220*/  BSYNC.RECONVERGENT B0 ;  /* 0x0000000000007941 */ /* 0x000fea0003800200 */
.L_x_6:
[----:B------:R-:W-:Y:S05]  /*2230*/  @P2 BRA `(.L_x_8) ;  /* 0xfffffff400d42947 */ /* 0x000fea000383ffff */
[----:B--2---:R-:W2:Y:S01]  /*2240*/  LDC.64 R2, c[0x0][0x388] ;  /* 0x0000e200ff027b82 */ /* 0x004ea20000000a00 */
[----:B------:R-:W-:-:S05]  /*2250*/  MOV R5, UR4 ;  /* 0x0000000400057c02 */ /* 0x000fca0008000f00 */
[----:B------:R-:W-:-:S04]  /*2260*/  IMAD R5, R5, 0x140, R6 ;  /* 0x0000014005057824 */ /* 0x000fc800078e0206 */
[----:B--2---:R-:W-:-:S05]  /*2270*/  IMAD.WIDE.U32 R2, R5, 0x4, R2 ;  /* 0x0000000405027825 */ /* 0x004fca00078e0002 */
[----:B0--34-:R-:W2:Y:S04]  /*2280*/  LDG.E.CONSTANT R4, desc[UR12][R2.64] ;  /* 0x0000000c02047981 */ /* 0x019ea8000c1e9900 */
[----:B------:R-:W3:Y:S04]  /*2290*/  LDG.E.CONSTANT R8, desc[UR12][R2.64+0xa0] ;  /* 0x0000a00c02087981 */ /* 0x000ee8000c1e9900 */
[----:B------:R-:W4:Y:S04]  /*22a0*/  LDG.E.CONSTANT R10, desc[UR12][R2.64+0x140] ;  /* 0x0001400c020a7981 */ /* 0x000f28000c1e9900 */
[----:B------:R-:W5:Y:S04]  /*22b0*/  LDG.E.CONSTANT R12, desc[UR12][R2.64+0x1e0] ;  /* 0x0001e00c020c7981 */ /* 0x000f68000c1e9900 */
[----:B------:R-:W5:Y:S04]  /*22c0*/  LDG.E.CONSTANT R14, desc[UR12][R2.64+0x280] ;  /* 0x0002800c020e7981 */ /* 0x000f68000c1e9900 */
[----:B------:R-:W5:Y:S04]  /*22d0*/  LDG.E.CONSTANT R16, desc[UR12][R2.64+0x320] ;  /* 0x0003200c02107981 */ /* 0x000f68000c1e9900 */
[----:B------:R-:W5:Y:S04]  /*22e0*/  LDG.E.CONSTANT R18, desc[UR12][R2.64+0x3c0] ;  /* 0x0003c00c02127981 */ /* 0x000f68000c1e9900 */
[----:B------:R-:W5:Y:S01]  /*22f0*/  LDG.E.CONSTANT R20, desc[UR12][R2.64+0x460] ;  /* 0x0004600c02147981 */ /* 0x000f62000c1e9900 */
[----:B------:R-:W0:Y:S01]  /*2300*/  S2UR UR6, SR_CgaCtaId ;  /* 0x00000000000679c3 */ /* 0x000e220000008800 */
[----:B------:R-:W-:Y:S01]  /*2310*/  UMOV UR5, 0x400 ;  /* 0x0000040000057882 */ /* 0x000fe20000000000 */
[----:B------:R-:W-:Y:S01]  /*2320*/  HFMA2 R36, -RZ, RZ, 0, 0 ;  /* 0x00000000ff247431 */ /* 0x000fe200000001ff */
[----:B------:R-:W-:-:S02]  /*2330*/  UIADD3 UR5, UPT, UPT, UR5, 0x3100, URZ ;  /* 0x0000310005057890 */ /* 0x000fc4000fffe0ff */
[----:B------:R-:W-:Y:S02]  /*2340*/  UPLOP3.LUT UP0, UPT, UPT, UPT, UPT, 0x80, 0x8 ;  /* 0x000000000008789c */ /* 0x000fe40003f0f070 */
[----:B0-----:R-:W-:-:S06]  /*2350*/  ULEA UR5, UR6, UR5, 0x18 ;  /* 0x0000000506057291 */ /* 0x001fcc000f8ec0ff */
[----:B------:R-:W-:-:S05]  /*2360*/  LEA R5, R6, UR5, 0x2 ;  /* 0x0000000506057c11 */ /* 0x000fca000f8e10ff */
[----:B--2---:R0:W-:Y:S04]  /*2370*/  STS [R5], R4 ;  /* 0x0000000405007388 */ /* 0x0041e80000000800 */
[----:B---3--:R0:W-:Y:S04]  /*2380*/  STS [R5+0xa0], R8 ;  /* 0x0000a00805007388 */ /* 0x0081e80000000800 */
[----:B----4-:R0:W-:Y:S04]  /*2390*/  STS [R5+0x140], R10 ;  /* 0x0001400a05007388 */ /* 0x0101e80000000800 */
[----:B-----5:R0:W-:Y:S04]  /*23a0*/  STS [R5+0x1e0], R12 ;  /* 0x0001e00c05007388 */ /* 0x0201e80000000800 */
[----:B------:R0:W-:Y:S04]  /*23b0*/  STS [R5+0x280], R14 ;  /* 0x0002800e05007388 */ /* 0x0001e80000000800 */
[----:B------:R0:W-:Y:S04]  /*23c0*/  STS [R5+0x320], R16 ;  /* 0x0003201005007388 */ /* 0x0001e80000000800 */
[----:B------:R0:W-:Y:S04]  /*23d0*/  STS [R5+0x3c0], R18 ;  /* 0x0003c01205007388 */ /* 0x0001e80000000800 */
[----:B------:R0:W-:Y:S01]  /*23e0*/  STS [R5+0x460], R20 ;  /* 0x0004601405007388 */ /* 0x0001e20000000800 */
[----:B------:R-:W-:Y:S06]  /*23f0*/  BAR.SYNC.DEFER_BLOCKING 0x0 ;  /* 0x0000000000007b1d */ /* 0x000fec0000010000 */
.L_x_11:
[----:B------:R-:W-:Y:S01]  /*2400*/  LOP3.LUT R2, R0, 0xffff, RZ, 0xc0, !PT ;  /* 0x0000ffff00027812 */ /* 0x000fe200078ec0ff */
[----:B------:R-:W2:Y:S01]  /*2410*/  S2UR UR6, SR_CgaCtaId ;  /* 0x00000000000679c3 */ /* 0x000ea20000008800 */
[----:B------:R-:W-:Y:S01]  /*2420*/  UMOV UR5, 0x400 ;  /* 0x0000040000057882 */ /* 0x000fe20000000000 */
[----:B------:R-:W-:Y:S02]  /*2430*/  UPLOP3.LUT UP1, UPT, UPT, UPT, UP0, 0x80, 0x8 ;  /* 0x000000000008789c */ /* 0x000fe40003f2f000 */
[C---:B------:R-:W-:Y:S01]  /*2440*/  IMAD R3, R2.reuse, 0x199a, RZ ;  /* 0x0000199a02037824 */ /* 0x040fe200078e02ff */
[----:B------:R-:W-:Y:S01]  /*2450*/  UIADD3 UR5, UPT, UPT, UR5, 0x3100, URZ ;  /* 0x0000310005057890 */ /* 0x000fe2000fffe0ff */
[----:B------:R-:W-:Y:S01]  /*2460*/  IMAD R2, R2, 0xccd, RZ ;  /* 0x00000ccd02027824 */ /* 0x000fe200078e02ff */
[----:B------:R-:W-:Y:S02]  /*2470*/  UPLOP3.LUT UP0, UPT, UPT, UPT, UPT, 0x80, 0x8 ;  /* 0x000000000008789c */ /* 0x000fe40003f0f070 */
[----:B------:R-:W-:-:S02]  /*2480*/  SHF.R.U32.HI R3, RZ, 0x10, R3 ;  /* 0x00000010ff037819 */ /* 0x000fc40000011603 */
[----:B------:R-:W-:Y:S02]  /*2490*/  SHF.R.U32.HI R2, RZ, 0x10, R2 ;  /* 0x00000010ff027819 */ /* 0x000fe40000011602 */
[----:B------:R-:W-:Y:S02]  /*24a0*/  PRMT R3, R3, 0x9910, RZ ;  /* 0x0000991003037816 */ /* 0x000fe400000000ff */
[----:B0-----:R-:W-:-:S03]  /*24b0*/  PRMT R4, R2, 0x9910, RZ ;  /* 0x0000991002047816 */ /* 0x001fc600000000ff */
[----:B------:R-:W-:-:S05]  /*24c0*/  IMAD R3, R3, 0xa, RZ ;  /* 0x0000000a03037824 */ /* 0x000fca00078e02ff */
[----:B------:R-:W-:Y:S01]  /*24d0*/  IADD3 R3, PT, PT, RZ, -R3, RZ ;  /* 0x80000003ff037210 */ /* 0x000fe20007ffe0ff */
[----:B--2---:R-:W-:-:S03]  /*24e0*/  ULEA UR5, UR6, UR5, 0x18 ;  /* 0x0000000506057291 */ /* 0x004fc6000f8ec0ff */
[----:B------:R-:W-:-:S04]  /*24f0*/  PRMT R3, R3, 0x7710, RZ ;  /* 0x0000771003037816 */ /* 0x000fc800000000ff */
[----:B------:R-:W-:-:S04]  /*2500*/  IADD3 R3, PT, PT, R3, R0, RZ ;  /* 0x0000000003037210 */ /* 0x000fc80007ffe0ff */
[----:B------:R-:W-:-:S04]  /*2510*/  SHF.L.U32 R3, R3, 0x2, RZ ;  /* 0x0000000203037819 */ /* 0x000fc800000006ff */
[----:B------:R-:W-:-:S05]  /*2520*/  LOP3.LUT R3, R3, 0xffff, RZ, 0xc0, !PT ;  /* 0x0000ffff03037812 */ /* 0x000fca00078ec0ff */
[----:B------:R-:W-:-:S05]  /*2530*/  IMAD R3, R36, 0xa0, R3 ;  /* 0x000000a024037824 */ /* 0x000fca00078e0203 */
[----:B----4-:R-:W-:Y:S01]  /*2540*/  LEA R20, R3, UR5, 0x2 ;  /* 0x0000000503147c11 */ /* 0x010fe2000f8e10ff */
[----:B------:R-:W-:Y:S01]  /*2550*/  IMAD R3, R4, 0x14, RZ ;  /* 0x0000001404037824 */ /* 0x000fe200078e02ff */
[----:B------:R-:W-:-:S03]  /*2560*/  UMOV UR5, URZ ;  /* 0x000000ff00057c82 */ /* 0x000fc60008000000 */
[----:B------:R0:W2:Y:S01]  /*2570*/  LDS.128 R4, [R20] ;  /* 0x0000000014047984 */ /* 0x0000a20000000c00 */
[----:B------:R-:W-:-:S03]  /*2580*/  IADD3 R3, PT, PT, RZ, -R3, RZ ;  /* 0x80000003ff037210 */ /* 0x000fc60007ffe0ff */
[----:B------:R0:W3:Y:S01]  /*2590*/  LDS.128 R8, [R20+0x1e0] ;  /* 0x0001e00014087984 */ /* 0x0000e20000000c00 */
[----:B------:R-:W-:-:S03]  /*25a0*/  PRMT R3, R3, 0x7710, RZ ;  /* 0x0000771003037816 */ /* 0x000fc600000000ff */
[----:B------:R0:W4:Y:S01]  /*25b0*/  LDS.128 R12, [R20+0xa0] ;  /* 0x0000a000140c7984 */ /* 0x0001220000000c00 */
[----:B------:R-:W-:-:S03]  /*25c0*/  IADD3 R3, PT, PT, R3, R0, RZ ;  /* 0x0000000003037210 */ /* 0x000fc60007ffe0ff */
[----:B------:R0:W0:Y:S01]  /*25d0*/  LDS.128 R16, [R20+0x140] ;  /* 0x0001400014107984 */ /* 0x0000220000000c00 */
[----:B------:R-:W-:-:S04]  /*25e0*/  LOP3.LUT R3, R3, 0xffff, RZ, 0xc0, !PT ;  /* 0x0000ffff03037812 */ /* 0x000fc800078ec0ff */
[----:B------:R-:W-:-:S04]  /*25f0*/  ISETP.GT.U32.AND P0, PT, R3, 0x9, PT ;  /* 0x000000090300780c */ /* 0x000fc80003f04070 */
[----:B------:R-:W-:-:S05]  /*2600*/  SEL R3, RZ, 0x1c, !P0 ;  /* 0x0000001cff037807 */ /* 0x000fca0004000000 */
[----:B------:R-:W-:-:S05]  /*2610*/  IMAD R3, R2, 0x620, R3 ;  /* 0x0000062002037824 */ /* 0x000fca00078e0203 */
[----:B------:R-:W-:-:S07]  /*2620*/  LEA R36, R36, R3, 0x1 ;  /* 0x0000000324247211 */ /* 0x000fce00078e08ff */
.L_x_10:
[----:B------:R-:W-:Y:S01]  /*2630*/  UPLOP3.LUT UP2, UPT, UPT, UPT, UP0, 0x80, 0x8 ;  /* 0x000000000008789c */ /* 0x000fe20003f4f000 */
[----:B----4-:R-:W-:-:S10]  /*2640*/  UMOV UR6, URZ ;  /* 0x000000ff00067c82 */ /* 0x010fd40008000000 */
.L_x_9:
[----:B------:R-:W-:-:S04]  /*2650*/  USHF.L.U32 UR10, UR6, 0x2, URZ ;  /* 0x00000002060a7899 */ /* 0x000fc800080006ff */
[----:B------:R-:W-:-:S04]  /*2660*/  UIMAD UR7, UR5, 0xc4, UR10 ;  /* 0x000000c4050778a4 */ /* 0x000fc8000f8e020a */
[----:B------:R-:W-:-:S09]  /*2670*/  ULEA UR7, UR7, UR11, 0x2 ;  /* 0x0000000b07077291 */ /* 0x000fd2000f8e10ff */
[----:B----4-:R-:W2:Y:S04]  /*2680*/  LDL.128 R24, [UR7] ;  /* 0x00000007ff187983 */ /* 0x010ea80008100c00 */
[----:B0-----:R-:W4:Y:S01]  /*2690*/  LDL.128 R20, [UR7+0x620] ;  /* 0x00062007ff147983 */ /* 0x001f220008100c00 */
[----:B------:R-:W0:Y:S01]  /*26a0*/  S2UR UR9, SR_CgaCtaId ;  /* 0x00000000000979c3 */ /* 0x000e220000008800 */
[----:B------:R-:W-:Y:S01]  /*26b0*/  MOV R37, UR5 ;  /* 0x0000000500257c02 */ /* 0x000fe20008000f00 */
[----:B------:R-:W-:-:S04]  /*26c0*/  UMOV UR8, 0x400 ;  /* 0x0000040000087882 */ /* 0x000fc80000000000 */
[----:B------:R-:W-:-:S05]  /*26d0*/  IMAD R37, R37, 0x310, R36 ;  /* 0x0000031025257824 */ /* 0x000fca00078e0224 */
[----:B------:R-:W-:Y:S01]  /*26e0*/  IADD3 R37, PT, PT, R37, UR10, RZ ;  /* 0x0000000a25257c10 */ /* 0x000fe2000fffe0ff */
[----:B0-----:R-:W-:-:S06]  /*26f0*/  ULEA UR8, UR9, UR8, 0x18 ;  /* 0x0000000809087291 */ /* 0x001fcc000f8ec0ff */
[----:B------:R-:W-:-:S05]  /*2700*/  LEA R37, R37, UR8, 0x2 ;  /* 0x0000000825257c11 */ /* 0x000fca000f8e10ff */
[----:B------:R-:W2:Y:S02]  /*2710*/  LDS.64 R2, [R37] ;  /* 0x0000000025027984 */ /* 0x000ea40000000a00 */
[-C--:B--2---:R-:W-:Y:S01]  /*2720*/  FFMA R29, R4, R2.reuse, R24 ;  /* 0x00000002041d7223 */ /* 0x084fe20000000018 */
[-C--:B------:R-:W-:Y:S01]  /*2730*/  FFMA R30, R5, R2.reuse, R25 ;  /* 0x00000002051e7223 */ /* 0x080fe20000000019 */
[-C--:B------:R-:W-:Y:S01]  /*2740*/  FFMA R25, R6, R2.reuse, R26 ;  /* 0x0000000206197223 */ /* 0x080fe2000000001a */
[-C--:B------:R-:W-:Y:S01]  /*2750*/  FFMA R24, R7, R2.reuse, R27 ;  /* 0x0000000207187223 */ /* 0x080fe2000000001b */
[-C--:B------:R-:W-:Y:S01]  /*2760*/  FFMA R28, R16, R3.reuse, R29 ;  /* 0x00000003101c7223 */ /* 0x080fe2000000001d */
[-C--:B------:R-:W-:Y:S01]  /*2770*/  FFMA R29, R17, R3.reuse, R30 ;  /* 0x00000003111d7223 */ /* 0x080fe2000000001e */
[-C--:B------:R-:W-:Y:S01]  /*2780*/  FFMA R30, R18, R3.reuse, R25 ;  /* 0x00000003121e7223 */ /* 0x080fe20000000019 */
[-C--:B----4-:R-:W-:Y:S01]  /*2790*/  FFMA R25, R12, R2.reuse, R20 ;  /* 0x000000020c197223 */ /* 0x090fe20000000014 */
[-C--:B------:R-:W-:Y:S01]  /*27a0*/  FFMA R31, R19, R3.reuse, R24 ;  /* 0x00000003131f7223 */ /* 0x080fe20000000018 */
[-C--:B------:R-:W-:Y:S01]  /*27b0*/  FFMA R20, R13, R2.reuse, R21 ;  /* 0x000000020d147223 */ /* 0x080fe20000000015 */
[-C--:B------:R-:W-:Y:S01]  /*27c0*/  FFMA R21, R14, R2.reuse, R22 ;  /* 0x000000020e157223 */ /* 0x080fe20000000016 */
[-C--:B---3--:R-:W-:Y:S01]  /*27d0*/  FFMA R32, R8, R3.reuse, R25 ;  /* 0x0000000308207223 */ /* 0x088fe20000000019 */
[----:B------:R-:W-:Y:S01]  /*27e0*/  FFMA R2, R15, R2, R23 ;  /* 0x000000020f027223 */ /* 0x000fe20000000017 */
[----:B------:R-:W2:Y:S01]  /*27f0*/  LDL.128 R24, [UR7+0xc40] ;  /* 0x000c4007ff187983 */ /* 0x000ea20008100c00 */
[-C--:B------:R-:W-:Y:S01]  /*2800*/  FFMA R33, R9, R3.reuse, R20 ;  /* 0x0000000309217223 */ /* 0x080fe20000000014 */
[-C--:B------:R-:W-:Y:S01]  /*2810*/  FFMA R34, R10, R3.reuse, R21 ;  /* 0x000000030a227223 */ /* 0x080fe20000000015 */
[----:B------:R-:W-:Y:S01]  /*2820*/  FFMA R35, R11, R3, R2 ;  /* 0x000000030b237223 */ /* 0x000fe20000000002 */
[----:B------:R-:W3:Y:S04]  /*2830*/  LDL.128 R20, [UR7+0x1260] ;  /* 0x00126007ff147983 */ /* 0x000ee80008100c00 */
[----:B------:R-:W2:Y:S04]  /*2840*/  LDS.64 R2, [R37+0x620] ;  /* 0x0006200025027984 */ /* 0x000ea80000000a00 */
[----:B------:R2:W-:Y:S04]  /*2850*/  STL.128 [UR7], R28 ;  /* 0x0000001cff007987 */ /* 0x0005e80008100c07 */
[----:B------:R0:W-:Y:S01]  /*2860*/  STL.128 [UR7+0x620], R32 ;  /* 0x00062020ff007987 */ /* 0x0001e20008100c07 */
[-C--:B--2---:R-:W-:Y:S01]  /*2870*/  FFMA R29, R4, R2.reuse, R24 ;  /* 0x00000002041d7223 */ /* 0x084fe20000000018 */
[-C--:B------:R-:W-:Y:S01]  /*2880*/  FFMA R30, R5, R2.reuse, R25 ;  /* 0x00000002051e7223 */ /* 0x080fe20000000019 */
[----:B------:R-:W-:-:S02]  /*2890*/  FFMA R25, R6, R2, R26 ;  /* 0x0000000206197223 */ /* 0x000fc4000000001a */
[-C--:B------:R-:W-:Y:S01]  /*28a0*/  FFMA R28, R16, R3.reuse, R29 ;  /* 0x00000003101c7223 */ /* 0x080fe2000000001d */
[-C--:B------:R-:W-:Y:S01]  /*28b0*/  FFMA R29, R17, R3.reuse, R30 ;  /* 0x00000003111d7223 */ /* 0x080fe2000000001e */
[-C--:B------:R-:W-:Y:S01]  /*28c0*/  FFMA R30, R18, R3.reuse, R25 ;  /* 0x00000003121e7223 */ /* 0x080fe20000000019 */
[-C--:B------:R-:W-:Y:S01]  /*28d0*/  FFMA R24, R7, R2.reuse, R27 ;  /* 0x0000000207187223 */ /* 0x080fe2000000001b */
[-C--:B---3--:R-:W-:Y:S01]  /*28e0*/  FFMA R25, R12, R2.reuse, R20 ;  /* 0x000000020c197223 */ /* 0x088fe20000000014 */
[-C--:B------:R-:W-:Y:S02]  /*28f0*/  FFMA R20, R13, R2.reuse, R21 ;  /* 0x000000020d147223 */ /* 0x080fe40000000015 */
[-C--:B------:R-:W-:Y:S01]  /*2900*/  FFMA R31, R19, R3.reuse, R24 ;  /* 0x00000003131f7223 */ /* 0x080fe20000000018 */
[-C--:B0-----:R-:W-:Y:S01]  /*2910*/  FFMA R32, R8, R3.reuse, R25 ;  /* 0x0000000308207223 */ /* 0x081fe20000000019 */
[-C--:B------:R-:W-:Y:S01]  /*2920*/  FFMA R21, R14, R2.reuse, R22 ;  /* 0x000000020e157223 */ /* 0x080fe20000000016 */
[----:B------:R-:W2:Y:S01]  /*2930*/  LDL.128 R24, [UR7+0x70] ;  /* 0x00007007ff187983 */ /* 0x000ea20008100c00 */
[----:B------:R-:W-:Y:S01]  /*2940*/  FFMA R2, R15, R2, R23 ;  /* 0x000000020f027223 */ /* 0x000fe20000000017 */
[-C--:B------:R-:W-:Y:S01]  /*2950*/  FFMA R33, R9, R3.reuse, R20 ;  /* 0x0000000309217223 */ /* 0x080fe20000000014 */
[----:B------:R-:W-:-:S02]  /*2960*/  FFMA R34, R10, R3, R21 ;  /* 0x000000030a227223 */ /* 0x000fc40000000015 */
[----:B------:R-:W3:Y:S01]  /*2970*/  LDL.128 R20, [UR7+0x690] ;  /* 0x00069007ff147983 */ /* 0x000ee20008100c00 */
[----:B------:R-:W-:-:S03]  /*2980*/  FFMA R35, R11, R3, R2 ;  /* 0x000000030b237223 */ /* 0x000fc60000000002 */
[----:B------:R-:W2:Y:S04]  /*2990*/  LDS.64 R2, [R37+0xe0] ;  /* 0x0000e00025027984 */ /* 0x000ea80000000a00 */
[----:B------:R2:W-:Y:S04]  /*29a0*/  STL.128 [UR7+0xc40], R28 ;  /* 0x000c401cff007987 */ /* 0x0005e80008100c07 */
        /* <DEDUP_REMOVED lines=198> */
[-C--:B------:R-:W-:Y:S01]  /*3610*/  FFMA R20, R13, R2.reuse, R21 ;  /* 0x000000020d147223 */ /* 0x080fe20000000015 */
[-C--:B------:R-:W-:Y:S01]  /*3620*/  FFMA R21, R14, R2.reuse, R22 ;  /* 0x000000020e157223 */ /* 0x080fe20000000016 */
[-C--:B------:R-:W-:Y:S01]  /*3630*/  FFMA R31, R19, R3.reuse, R24 ;  /* 0x00000003131f7223 */ /* 0x080fe20000000018 */
[-C--:B0-----:R-:W-:Y:S02]  /*3640*/  FFMA R32, R8, R3.reuse, R25 ;  /* 0x0000000308207223 */ /* 0x081fe40000000019 */
        /* <DEDUP_REMOVED lines=13> */
[-C--:B---3--:R-:W-:Y:S01]  /*3720*/  FFMA R29, R12, R2.reuse, R20 ;  /* 0x000000020c1d7223 */ /* 0x088fe20000000014 */
[-C--:B------:R-:W-:Y:S01]  /*3730*/  FFMA R28, R7, R2.reuse, R27 ;  /* 0x00000002071c7223 */ /* 0x080fe2000000001b */
[-C--:B------:R-:W-:Y:S01]  /*3740*/  FFMA R20, R13, R2.reuse, R21 ;  /* 0x000000020d147223 */ /* 0x080fe20000000015 */
[-C--:B------:R-:W-:Y:S01]  /*3750*/  FFMA R21, R14, R2.reuse, R22 ;  /* 0x000000020e157223 */ /* 0x080fe20000000016 */
[-C--:B------:R-:W-:Y:S01]  /*3760*/  FFMA R24, R16, R3.reuse, R31 ;  /* 0x0000000310187223 */ /* 0x080fe2000000001f */
[-C--:B------:R-:W-:Y:S01]  /*3770*/  FFMA R25, R17, R3.reuse, R30 ;  /* 0x0000000311197223 */ /* 0x080fe2000000001e */
[-C--:B------:R-:W-:Y:S01]  /*3780*/  FFMA R27, R19, R3.reuse, R28 ;  /* 0x00000003131b7223 */ /* 0x080fe2000000001c */
[-C--:B0-----:R-:W-:Y:S01]  /*3790*/  FFMA R32, R8, R3.reuse, R29 ;  /* 0x0000000308207223 */ /* 0x081fe2000000001d */
[----:B------:R-:W-:Y:S01]  /*37a0*/  FFMA R2, R15, R2, R23 ;  /* 0x000000020f027223 */ /* 0x000fe20000000017 */
[-C--:B------:R-:W-:Y:S01]  /*37b0*/  FFMA R33, R9, R3.reuse, R20 ;  /* 0x0000000309217223 */ /* 0x080fe20000000014 */
[-C--:B------:R-:W-:Y:S01]  /*37c0*/  FFMA R34, R10, R3.reuse, R21 ;  /* 0x000000030a227223 */ /* 0x080fe20000000015 */
[----:B------:R-:W2:Y:S04]  /*37d0*/  LDL.128 R28, [UR7+0xee0] ;  /* 0x000ee007ff1c7983 */ /* 0x000ea80008100c00 */
[----:B------:R-:W3:Y:S01]  /*37e0*/  LDL.128 R20, [UR7+0x1500] ;  /* 0x00150007ff147983 */ /* 0x000ee20008100c00 */
[----:B------:R-:W-:-:S03]  /*37f0*/  FFMA R35, R11, R3, R2 ;  /* 0x000000030b237223 */ /* 0x000fc60000000002 */
[----:B------:R-:W2:Y:S04]  /*3800*/  LDS.64 R2, [R37+0xb60] ;  /* 0x000b600025027984 */ /* 0x000ea80000000a00 */
[----:B------:R0:W-:Y:S04]  /*3810*/  STL.128 [UR7+0x2a0], R24 ;  /* 0x0002a018ff007987 */ /* 0x0001e80008100c07 */
[----:B------:R4:W-:Y:S01]  /*3820*/  STL.128 [UR7+0x8c0], R32 ;  /* 0x0008c020ff007987 */ /* 0x0009e20008100c07 */
[----:B------:R-:W-:-:S04]  /*3830*/  UIADD3 UR6, UPT, UPT, UR6, 0x1, URZ ;  /* 0x0000000106067890 */ /* 0x000fc8000fffe0ff */
[----:B------:R-:W-:Y:S01]  /*3840*/  UISETP.NE.AND UP0, UPT, UR6, 0x7, UPT ;  /* 0x000000070600788c */ /* 0x000fe2000bf05270 */
[-C--:B--2---:R-:W-:Y:S01]  /*3850*/  FFMA R37, R4, R2.reuse, R28 ;  /* 0x0000000204257223 */ /* 0x084fe2000000001c */
[-C--:B0-----:R-:W-:Y:S01]  /*3860*/  FFMA R25, R6, R2.reuse, R30 ;  /* 0x0000000206197223 */ /* 0x081fe2000000001e */
[-C--:B------:R-:W-:Y:S01]  /*3870*/  FFMA R28, R5, R2.reuse, R29 ;  /* 0x00000002051c7223 */ /* 0x080fe2000000001d */
[-C--:B------:R-:W-:Y:S01]  /*3880*/  FFMA R24, R7, R2.reuse, R31 ;  /* 0x0000000207187223 */ /* 0x080fe2000000001f */
[-C--:B---3--:R-:W-:Y:S01]  /*3890*/  FFMA R26, R13, R2.reuse, R21 ;  /* 0x000000020d1a7223 */ /* 0x088fe20000000015 */
[-C--:B------:R-:W-:Y:S01]  /*38a0*/  FFMA R29, R12, R2.reuse, R20 ;  /* 0x000000020c1d7223 */ /* 0x080fe20000000014 */
[-C--:B------:R-:W-:Y:S01]  /*38b0*/  FFMA R27, R14, R2.reuse, R22 ;  /* 0x000000020e1b7223 */ /* 0x080fe20000000016 */
[----:B------:R-:W-:Y:S01]  /*38c0*/  FFMA R2, R15, R2, R23 ;  /* 0x000000020f027223 */ /* 0x000fe20000000017 */
[-C--:B------:R-:W-:Y:S01]  /*38d0*/  FFMA R22, R18, R3.reuse, R25 ;  /* 0x0000000312167223 */ /* 0x080fe20000000019 */
[-C--:B------:R-:W-:Y:S01]  /*38e0*/  FFMA R25, R9, R3.reuse, R26 ;  /* 0x0000000309197223 */ /* 0x080fe2000000001a */
[-C--:B------:R-:W-:Y:S01]  /*38f0*/  FFMA R23, R19, R3.reuse, R24 ;  /* 0x0000000313177223 */ /* 0x080fe20000000018 */
[-C--:B------:R-:W-:Y:S01]  /*3900*/  FFMA R26, R10, R3.reuse, R27 ;  /* 0x000000030a1a7223 */ /* 0x080fe2000000001b */
[-C--:B------:R-:W-:Y:S01]  /*3910*/  FFMA R20, R16, R3.reuse, R37 ;  /* 0x0000000310147223 */ /* 0x080fe20000000025 */
[-C--:B------:R-:W-:Y:S01]  /*3920*/  FFMA R21, R17, R3.reuse, R28 ;  /* 0x0000000311157223 */ /* 0x080fe2000000001c */
[-C--:B------:R-:W-:Y:S01]  /*3930*/  FFMA R24, R8, R3.reuse, R29 ;  /* 0x0000000308187223 */ /* 0x080fe2000000001d */
[----:B------:R-:W-:-:S03]  /*3940*/  FFMA R27, R11, R3, R2 ;  /* 0x000000030b1b7223 */ /* 0x000fc60000000002 */
[----:B------:R4:W-:Y:S04]  /*3950*/  STL.128 [UR7+0xee0], R20 ;  /* 0x000ee014ff007987 */ /* 0x0009e80008100c07 */
[----:B------:R4:W-:Y:S01]  /*3960*/  STL.128 [UR7+0x1500], R24 ;  /* 0x00150018ff007987 */ /* 0x0009e20008100c07 */
[----:B------:R-:W-:Y:S05]  /*3970*/  BRA.U UP0, `(.L_x_9) ;  /* 0xffffffed00347547 */ /* 0x000fea000b83ffff */
[----:B------:R-:W-:Y:S01]  /*3980*/  UPLOP3.LUT UP0, UPT, UPT, UPT, UPT, 0x40, 0x4 ;  /* 0x000000000004789c */ /* 0x000fe20003f0e870 */
[----:B------:R-:W-:Y:S01]  /*3990*/  UMOV UR5, 0x1 ;  /* 0x0000000100057882 */ /* 0x000fe20000000000 */
[----:B------:R-:W-:Y:S09]  /*39a0*/  BRA.U UP2, `(.L_x_10) ;  /* 0xffffffed02207547 */ /* 0x000ff2000b83ffff */
[----:B------:R-:W-:Y:S01]  /*39b0*/  HFMA2 R36, -RZ, RZ, 0, 5.9604644775390625e-08 ;  /* 0x00000001ff247431 */ /* 0x000fe200000001ff */
[----:B------:R-:W-:Y:S01]  /*39c0*/  UPLOP3.LUT UP0, UPT, UPT, UPT, UPT, 0x40, 0x4 ;  /* 0x000000000004789c */ /* 0x000fe20003f0e870 */
[----:B------:R-:W-:Y:S10]  /*39d0*/  BRA.U UP1, `(.L_x_11) ;  /* 0xffffffe901887547 */ /* 0x000ff4000b83ffff */
[----:B------:R-:W-:-:S04]  /*39e0*/  UIADD3 UR4, UPT, UPT, UR4, 0x1, URZ ;  /* 0x0000000104047890 */ /* 0x000fc8000fffe0ff */
[----:B------:R-:W-:-:S09]  /*39f0*/  UISETP.NE.AND UP0, UPT, UR4, 0x2e, UPT ;  /* 0x0000002e0400788c */ /* 0x000fd2000bf05270 */
[----:B------:R-:W-:Y:S05]  /*3a00*/  BRA.U UP0, `(.L_x_12) ;  /* 0xffffffdd00b07547 */ /* 0x000fea000b83ffff */
[----:B------:R-:W0:Y:S02]  /*3a10*/  S2R R0, SR_TID.X ;  /* 0x0000000000007919 */ /* 0x000e240000002100 */
[----:B0-----:R-:W-:-:S05]  /*3a20*/  LOP3.LUT R4, R0, 0xffff, RZ, 0xc0, !PT ;  /* 0x0000ffff00047812 */ /* 0x001fca00078ec0ff */
[----:B------:R-:W-:-:S05]  /*3a30*/  IMAD R2, R4, 0x199a, RZ ;  /* 0x0000199a04027824 */ /* 0x000fca00078e02ff */
[----:B------:R-:W-:-:S04]  /*3a40*/  SHF.R.U32.HI R2, RZ, 0x10, R2 ;  /* 0x00000010ff027819 */ /* 0x000fc80000011602 */
[----:B------:R-:W-:-:S05]  /*3a50*/  PRMT R2, R2, 0x9910, RZ ;  /* 0x0000991002027816 */ /* 0x000fca00000000ff */
[----:B------:R-:W-:Y:S02]  /*3a60*/  IMAD R5, R2, 0xa, RZ ;  /* 0x0000000a02057824 */ /* 0x000fe400078e02ff */
[----:B------:R-:W-:Y:S01]  /*3a70*/  IMAD R4, R4, 0xccd, RZ ;  /* 0x00000ccd04047824 */ /* 0x000fe200078e02ff */
[----:B------:R-:W0:Y:S02]  /*3a80*/  LDC.64 R2, c[0x0][0x398] ;  /* 0x0000e600ff027b82 */ /* 0x000e240000000a00 */
[----:B------:R-:W-:-:S04]  /*3a90*/  IADD3 R5, PT, PT, RZ, -R5, RZ ;  /* 0x80000005ff057210 */ /* 0x000fc80007ffe0ff */
[----:B------:R-:W-:-:S04]  /*3aa0*/  PRMT R5, R5, 0x7710, RZ ;  /* 0x0000771005057816 */ /* 0x000fc800000000ff */
[----:B------:R-:W-:-:S04]  /*3ab0*/  IADD3 R5, PT, PT, R5, R0, RZ ;  /* 0x0000000005057210 */ /* 0x000fc80007ffe0ff */
[----:B------:R-:W-:-:S04]  /*3ac0*/  SHF.L.U32 R5, R5, 0x2, RZ ;  /* 0x0000000205057819 */ /* 0x000fc800000006ff */
[----:B------:R-:W-:Y:S02]  /*3ad0*/  LOP3.LUT R9, R5, 0xffff, RZ, 0xc0, !PT ;  /* 0x0000ffff05097812 */ /* 0x000fe400078ec0ff */
[----:B------:R-:W-:-:S04]  /*3ae0*/  SHF.R.U32.HI R5, RZ, 0x10, R4 ;  /* 0x00000010ff057819 */ /* 0x000fc80000011604 */
[----:B------:R-:W-:Y:S01]  /*3af0*/  PRMT R4, R5, 0x9910, RZ ;  /* 0x0000991005047816 */ /* 0x000fe200000000ff */
[----:B0-----:R-:W-:-:S04]  /*3b00*/  IMAD.WIDE.U32 R2, R9, 0x4, R2 ;  /* 0x0000000409027825 */ /* 0x001fc800078e0002 */
[----:B------:R-:W-:Y:S01]  /*3b10*/  IMAD R4, R4, 0x14, RZ ;  /* 0x0000001404047824 */ /* 0x000fe200078e02ff */
[----:B----4-:R-:W5:Y:S04]  /*3b20*/  LDG.E.CONSTANT R27, desc[UR12][R2.64] ;  /* 0x0000000c021b7981 */ /* 0x010f68000c1e9900 */
[----:B------:R-:W-:Y:S01]  /*3b30*/  IADD3 R4, PT, PT, RZ, -R4, RZ ;  /* 0x80000004ff047210 */ /* 0x000fe20007ffe0ff */
[----:B------:R-:W5:Y:S03]  /*3b40*/  LDG.E.CONSTANT R25, desc[UR12][R2.64+0xa0] ;  /* 0x0000a00c02197981 */ /* 0x000f66000c1e9900 */
[----:B------:R-:W-:Y:S01]  /*3b50*/  PRMT R7, R4, 0x7710, RZ ;  /* 0x0000771004077816 */ /* 0x000fe200000000ff */
[----:B------:R-:W5:Y:S03]  /*3b60*/  LDG.E.CONSTANT R28, desc[UR12][R2.64+0x4] ;  /* 0x0000040c021c7981 */ /* 0x000f66000c1e9900 */
[----:B------:R-:W-:Y:S01]  /*3b70*/  IADD3 R0, PT, PT, R7, R0, RZ ;  /* 0x0000000007007210 */ /* 0x000fe20007ffe0ff */
[----:B------:R-:W5:Y:S03]  /*3b80*/  LDG.E.CONSTANT R26, desc[UR12][R2.64+0xa4] ;  /* 0x0000a40c021a7981 */ /* 0x000f66000c1e9900 */
[----:B------:R-:W-:Y:S01]  /*3b90*/  LOP3.LUT R0, R0, 0xffff, RZ, 0xc0, !PT ;  /* 0x0000ffff00007812 */ /* 0x000fe200078ec0ff */
[----:B------:R-:W5:Y:S03]  /*3ba0*/  LDG.E.CONSTANT R23, desc[UR12][R2.64+0x8] ;  /* 0x0000080c02177981 */ /* 0x000f66000c1e9900 */
[----:B------:R-:W-:Y:S01]  /*3bb0*/  ISETP.GT.U32.AND P0, PT, R0, 0x9, PT ;  /* 0x000000090000780c */ /* 0x000fe20003f04070 */
[----:B------:R-:W5:Y:S01]  /*3bc0*/  LDG.E.CONSTANT R21, desc[UR12][R2.64+0xa8] ;  /* 0x0000a80c02157981 */ /* 0x000f62000c1e9900 */
[----:B------:R-:W-:-:S03]  /*3bd0*/  IMAD R0, R5, 0x7a80, RZ ;  /* 0x00007a8005007824 */ /* 0x000fc600078e02ff */
[----:B------:R-:W5:Y:S04]  /*3be0*/  LDG.E.CONSTANT R24, desc[UR12][R2.64+0xc] ;  /* 0x00000c0c02187981 */ /* 0x000f68000c1e9900 */
[----:B------:R0:W5:Y:S01]  /*3bf0*/  LDG.E.CONSTANT R22, desc[UR12][R2.64+0xac] ;  /* 0x0000ac0c02167981 */ /* 0x000162000c1e9900 */
[----:B------:R-:W-:Y:S01]  /*3c00*/  HFMA2 R20, -RZ, RZ, 0, 0 ;  /* 0x00000000ff147431 */ /* 0x000fe200000001ff */
[----:B------:R-:W-:Y:S01]  /*3c10*/  UPLOP3.LUT UP0, UPT, UPT, UPT, UPT, 0x80, 0x8 ;  /* 0x000000000008789c */ /* 0x000fe20003f0f070 */
[----:B0-----:R-:W-:-:S05]  /*3c20*/  MOV R2, 0x7a80 ;  /* 0x00007a8000027802 */ /* 0x001fca0000000f00 */
[----:B------:R-:W-:Y:S01]  /*3c30*/  IMAD R2, R5, R2, 0x230 ;  /* 0x0000023005027424 */ /* 0x000fe200078e0202 */
[----:B------:R-:W-:-:S04]  /*3c40*/  @!P0 IADD3 R2, PT, PT, R0, RZ, RZ ;  /* 0x000000ff00028210 */ /* 0x000fc80007ffe0ff */
[----:B------:R-:W-:-:S07]  /*3c50*/  IADD3 R0, PT, PT, R9, R2, RZ ;  /* 0x0000000209007210 */ /* 0x000fce0007ffe0ff */
.L_x_14:
[----:B------:R-:W-:Y:S01]  /*3c60*/  IMAD R2, R20, 0x3d40, R0 ;  /* 0x00003d4014027824 */ /* 0x000fe200078e0200 */
[----:B------:R-:W-:Y:S01]  /*3c70*/  MOV R3, RZ ;  /* 0x000000ff00037202 */ /* 0x000fe20000000f00 */
[----:B0-----:R-:W-:-:S11]  /*3c80*/  UPLOP3.LUT UP1, UPT, UPT, UPT, UP0, 0x80, 0x8 ;  /* 0x000000000008789c */ /* 0x001fd60003f2f000 */
.L_x_13:
[----:B0-----:R-:W0:Y:S01]  /*3c90*/  LDC.64 R32, c[0x0][0x3a0] ;  /* 0x0000e800ff207b82 */ /* 0x001e220000000a00 */
[----:B------:R-:W-:Y:S02]  /*3ca0*/  IMAD R29, R20, 0x7, R3 ;  /* 0x00000007141d7824 */ /* 0x000fe400078e0203 */
[----:B------:R-:W-:Y:S02]  /*3cb0*/  IMAD R5, R3, 0x460, R2 ;  /* 0x0000046003057824 */ /* 0x000fe400078e0202 */
[----:B------:R-:W-:-:S03]  /*3cc0*/  IMAD R29, R29, 0x1c, RZ ;  /* 0x0000001c1d1d7824 */ /* 0x000fc600078e02ff */
[----:B------:R-:W2:Y:S02]  /*3cd0*/  LDC.64 R30, c[0x0][0x390] ;  /* 0x0000e400ff1e7b82 */ /* 0x000ea40000000a00 */
[----:B------:R-:W-:-:S05]  /*3ce0*/  LEA R29, R29, UR11, 0x2 ;  /* 0x0000000b1d1d7c11 */ /* 0x000fca000f8e10ff */
[----:B------:R-:W3:Y:S04]  /*3cf0*/  LDL.128 R12, [R29] ;  /* 0x000000001d0c7983 */ /* 0x000ee80000100c00 */
[----:B------:R-:W4:Y:S01]  /*3d00*/  LDL.128 R16, [R29+0x620] ;  /* 0x000620001d107983 */ /* 0x000f220000100c00 */
[----:B0-----:R-:W-:-:S05]  /*3d10*/  IMAD.WIDE.U32 R32, R5, 0x4, R32 ;  /* 0x0000000405207825 */ /* 0x001fca00078e0020 */
[----:B------:R-:W4:Y:S01]  /*3d20*/  LDG.E.CONSTANT R7, desc[UR12][R32.64] ;  /* 0x0000000c20077981 */ /* 0x000f22000c1e9900 */
[----:B--2---:R-:W-:-:S03]  /*3d30*/  IMAD.WIDE.U32 R30, R5, 0x4, R30 ;  /* 0x00000004051e7825 */ /* 0x004fc600078e001e */
[----:B------:R-:W2:Y:S04]  /*3d40*/  LDG.E.CONSTANT R4, desc[UR12][R32.64+0x4] ;  /* 0x0000040c20047981 */ /* 0x000ea8000c1e9900 */
[----:B------:R-:W2:Y:S04]  /*3d50*/  LDG.E.CONSTANT R6, desc[UR12][R32.64+0x8] ;  /* 0x0000080c20067981 */ /* 0x000ea8000c1e9900 */
[----:B------:R-:W2:Y:S04]  /*3d60*/  LDG.E.CONSTANT R5, desc[UR12][R32.64+0xa0] ;  /* 0x0000a00c20057981 */ /* 0x000ea8000c1e9900 */
[----:B------:R-:W2:Y:S04]  /*3d70*/  LDG.E.CONSTANT R8, desc[UR12][R32.64+0xa4] ;  /* 0x0000a40c20087981 */ /* 0x000ea8000c1e9900 */
[----:B------:R-:W2:Y:S01]  /*3d80*/  LDG.E.CONSTANT R10, desc[UR12][R32.64+0xa8] ;  /* 0x0000a80c200a7981 */ /* 0x000ea2000c1e9900 */
[----:B---3-5:R-:W-:Y:S01]  /*3d90*/  FADD R12, R27, R12 ;  /* 0x0000000c1b0c7221 */ /* 0x028fe20000000000 */
[----:B------:R-:W-:Y:S01]  /*3da0*/  FADD R13, R28, R13 ;  /* 0x0000000d1c0d7221 */ /* 0x000fe20000000000 */
[----:B------:R-:W-:Y:S01]  /*3db0*/  FADD R9, R23, R14 ;  /* 0x0000000e17097221 */ /* 0x000fe20000000000 */
[----:B----4-:R-:W-:Y:S01]  /*3dc0*/  FADD R16, R25, R16 ;  /* 0x0000001019107221 */ /* 0x010fe20000000000 */
[----:B------:R-:W-:Y:S01]  /*3dd0*/  FADD R7, R12, R7 ;  /* 0x000000070c077221 */ /* 0x000fe20000000000 */
[----:B------:R-:W-:Y:S01]  /*3de0*/  FADD R17, R26, R17 ;  /* 0x000000111a117221 */ /* 0x000fe20000000000 */
[----:B------:R-:W3:Y:S01]  /*3df0*/  LDG.E.CONSTANT R12, desc[UR12][R32.64+0x7a84] ;  /* 0x007a840c200c7981 */ /* 0x000ee2000c1e9900 */
[----:B--2---:R-:W-:-:S03]  /*3e00*/  FADD R13, R13, R4 ;  /* 0x000000040d0d7221 */ /* 0x004fc60000000000 */
[----:B------:R0:W-:Y:S01]  /*3e10*/  STG.E desc[UR12][R30.64], R7 ;  /* 0x000000071e007986 */ /* 0x0001e2000c10190c */
[----:B------:R-:W-:-:S03]  /*3e20*/  FADD R37, R9, R6 ;  /* 0x0000000609257221 */ /* 0x000fc60000000000 */
[----:B------:R-:W2:Y:S01]  /*3e30*/  LDG.E.CONSTANT R9, desc[UR12][R32.64+0x7a80] ;  /* 0x007a800c20097981 */ /* 0x000ea2000c1e9900 */
[----:B------:R-:W-:-:S03]  /*3e40*/  FADD R11, R16, R5 ;  /* 0x00000005100b7221 */ /* 0x000fc60000000000 */
[----:B0-----:R-:W4:Y:S04]  /*3e50*/  LDL.128 R4, [R29+0xc40] ;  /* 0x000c40001d047983 */ /* 0x001f280000100c00 */
[----:B------:R0:W-:Y:S01]  /*3e60*/  STG.E desc[UR12][R30.64+0x4], R13 ;  /* 0x0000040d1e007986 */ /* 0x0001e2000c10190c */
[----:B------:R-:W-:-:S03]  /*3e70*/  FADD R35, R17, R8 ;  /* 0x0000000811237221 */ /* 0x000fc60000000000 */
[----:B------:R1:W-:Y:S01]  /*3e80*/  STG.E desc[UR12][R30.64+0xa0], R11 ;  /* 0x0000a00b1e007986 */ /* 0x0003e2000c10190c */
[----:B0-----:R-:W-:-:S04]  /*3e90*/  FADD R13, R21, R18 ;  /* 0x00000012150d7221 */ /* 0x001fc80000000000 */
[----:B------:R-:W-:Y:S02]  /*3ea0*/  FADD R14, R13, R10 ;  /* 0x0000000a0d0e7221 */ /* 0x000fe40000000000 */
[----:B------:R-:W3:Y:S01]  /*3eb0*/  LDG.E.CONSTANT R13, desc[UR12][R32.64+0x7a88] ;  /* 0x007a880c200d7981 */ /* 0x000ee2000c1e9900 */
[----:B----4-:R-:W-:-:S04]  /*3ec0*/  FADD R4, R27, R4 ;  /* 0x000000041b047221 */ /* 0x010fc80000000000 */
[----:B--2---:R-:W-:Y:S02]  /*3ed0*/  FADD R17, R4, R9 ;  /* 0x0000000904117221 */ /* 0x004fe40000000000 */
[----:B-1----:R-:W2:Y:S04]  /*3ee0*/  LDL.128 R8, [R29+0x1260] ;  /* 0x001260001d087983 */ /* 0x002ea80000100c00 */
[----:B------:R-:W4:Y:S01]  /*3ef0*/  LDG.E.CONSTANT R4, desc[UR12][R32.64+0x7b20] ;  /* 0x007b200c20047981 */ /* 0x000f22000c1e9900 */
[----:B------:R-:W-:Y:S01]  /*3f00*/  FADD R5, R28, R5 ;  /* 0x000000051c057221 */ /* 0x000fe20000000000 */
[----:B------:R-:W-:Y:S02]  /*3f10*/  FADD R6, R23, R6 ;  /* 0x0000000617067221 */ /* 0x000fe40000000000 */
[----:B------:R0:W-:Y:S04]  /*3f20*/  STG.E desc[UR12][R30.64+0xa4], R35 ;  /* 0x0000a4231e007986 */ /* 0x0001e8000c10190c */
[----:B------:R4:W-:Y:S01]  /*3f30*/  STG.E desc[UR12][R30.64+0x7a80], R17 ;  /* 0x007a80111e007986 */ /* 0x0009e2000c10190c */
[----:B---3--:R-:W-:-:S03]  /*3f40*/  FADD R16, R6, R13 ;  /* 0x0000000d06107221 */ /* 0x008fc60000000000 */
[----:B------:R-:W3:Y:S01]  /*3f50*/  LDG.E.CONSTANT R6, desc[UR12][R32.64+0xc] ;  /* 0x00000c0c20067981 */ /* 0x000ee2000c1e9900 */
[----:B0-----:R-:W-:-:S03]  /*3f60*/  FADD R35, R5, R12 ;  /* 0x0000000c05237221 */ /* 0x001fc60000000000 */
[----:B------:R-:W3:Y:S01]  /*3f70*/  LDG.E.CONSTANT R5, desc[UR12][R32.64+0x7b24] ;  /* 0x007b240c20057981 */ /* 0x000ee2000c1e9900 */
[----:B--2---:R-:W-:Y:S01]  /*3f80*/  FADD R13, R25, R8 ;  /* 0x00000008190d7221 */ /* 0x004fe20000000000 */
[----:B------:R-:W-:Y:S02]  /*3f90*/  FADD R12, R26, R9 ;  /* 0x000000091a0c7221 */ /* 0x000fe40000000000 */
[----:B------:R-:W2:Y:S01]  /*3fa0*/  LDG.E.CONSTANT R8, desc[UR12][R32.64+0x7b28] ;  /* 0x007b280c20087981 */ /* 0x000ea2000c1e9900 */
[----:B----4-:R-:W-:-:S03]  /*3fb0*/  FADD R17, R13, R4 ;  /* 0x000000040d117221 */ /* 0x010fc60000000000 */
[----:B------:R-:W4:Y:S01]  /*3fc0*/  LDG.E.CONSTANT R4, desc[UR12][R32.64+0xac] ;  /* 0x0000ac0c20047981 */ /* 0x000f22000c1e9900 */
[----:B------:R-:W-:Y:S01]  /*3fd0*/  FADD R9, R24, R15 ;  /* 0x0000000f18097221 */ /* 0x000fe20000000000 */
[----:B------:R-:W-:Y:S02]  /*3fe0*/  FADD R19, R22, R19 ;  /* 0x0000001316137221 */ /* 0x000fe40000000000 */
[----:B------:R3:W-:Y:S04]  /*3ff0*/  STG.E desc[UR12][R30.64+0x8], R37 ;  /* 0x000008251e007986 */ /* 0x0007e8000c10190c */
[----:B------:R0:W-:Y:S04]  /*4000*/  STG.E desc[UR12][R30.64+0xa8], R14 ;  /* 0x0000a80e1e007986 */ /* 0x0001e8000c10190c */
[----:B------:R4:W-:Y:S01]  /*4010*/  STG.E desc[UR12][R30.64+0x7a84], R35 ;  /* 0x007a84231e007986 */ /* 0x0009e2000c10190c */
[----:B---3--:R-:W-:-:S03]  /*4020*/  FADD R37, R12, R5 ;  /* 0x000000050c257221 */ /* 0x008fc60000000000 */
[----:B0-----:R-:W3:Y:S01]  /*4030*/  LDL.128 R12, [R29+0x10] ;  /* 0x000010001d0c7983 */ /* 0x001ee20000100c00 */
[----:B------:R-:W-:-:S03]  /*4040*/  FADD R9, R9, R6 ;  /* 0x0000000609097221 */ /* 0x000fc60000000000 */
[----:B------:R-:W3:Y:S01]  /*4050*/  LDG.E.CONSTANT R6, desc[UR12][R32.64+0x7b2c] ;  /* 0x007b2c0c20067981 */ /* 0x000ee2000c1e9900 */
[----:B----4-:R-:W-:-:S03]  /*4060*/  FADD R35, R19, R4 ;  /* 0x0000000413237221 */ /* 0x010fc60000000000 */
[----:B------:R-:W4:Y:S01]  /*4070*/  LDG.E.CONSTANT R4, desc[UR12][R32.64+0x140] ;  /* 0x0001400c20047981 */ /* 0x000f22000c1e9900 */
[----:B------:R-:W-:-:S04]  /*4080*/  FADD R5, R21, R10 ;  /* 0x0000000a15057221 */ /* 0x000fc80000000000 */
[----:B--2---:R-:W-:Y:S02]  /*4090*/  FADD R8, R5, R8 ;  /* 0x0000000805087221 */ /* 0x004fe40000000000 */
[----:B------:R-:W2:Y:S01]  /*40a0*/  LDG.E.CONSTANT R5, desc[UR12][R32.64+0x7a8c] ;  /* 0x007a8c0c20057981 */ /* 0x000ea2000c1e9900 */
[----:B------:R-:W-:Y:S01]  /*40b0*/  FADD R10, R24, R7 ;  /* 0x00000007180a7221 */ /* 0x000fe20000000000 */
[----:B------:R-:W-:Y:S02]  /*40c0*/  FADD R11, R22, R11 ;  /* 0x0000000b160b7221 */ /* 0x000fe40000000000 */
[----:B------:R-:W-:Y:S04]  /*40d0*/  STG.E desc[UR12][R30.64+0x7a88], R16 ;  /* 0x007a88101e007986 */ /* 0x000fe8000c10190c */
[----:B------:R0:W-:Y:S01]  /*40e0*/  STG.E desc[UR12][R30.64+0x7b20], R17 ;  /* 0x007b20111e007986 */ /* 0x0001e2000c10190c */
[----:B---3--:R-:W-:-:S03]  /*40f0*/  FADD R7, R27, R12 ;  /* 0x0000000c1b077221 */ /* 0x008fc60000000000 */
[----:B------:R4:W-:Y:S01]  /*4100*/  STG.E desc[UR12][R30.64+0x7b24], R37 ;  /* 0x007b24251e007986 */ /* 0x0009e2000c10190c */
[----:B------:R-:W-:Y:S01]  /*4110*/  FADD R11, R11, R6 ;  /* 0x000000060b0b7221 */ /* 0x000fe20000000000 */
[----:B------:R-:W-:Y:S02]  /*4120*/  FADD R13, R28, R13 ;  /* 0x0000000d1c0d7221 */ /* 0x000fe40000000000 */
[----:B------:R-:W3:Y:S04]  /*4130*/  LDG.E.CONSTANT R6, desc[UR12][R32.64+0x1e0] ;  /* 0x0001e00c20067981 */ /* 0x000ee8000c1e9900 */
[----:B0-----:R-:W3:Y:S01]  /*4140*/  LDL.128 R16, [R29+0x630] ;  /* 0x000630001d107983 */ /* 0x001ee20000100c00 */
[----:B------:R-:W-:-:S03]  /*4150*/  FADD R14, R23, R14 ;  /* 0x0000000e170e7221 */ /* 0x000fc60000000000 */
[----:B------:R0:W-:Y:S04]  /*4160*/  STG.E desc[UR12][R30.64+0x7b28], R8 ;  /* 0x007b28081e007986 */ /* 0x0001e8000c10190c */
[----:B------:R-:W-:Y:S04]  /*4170*/  STG.E desc[UR12][R30.64+0xc], R9 ;  /* 0x00000c091e007986 */ /* 0x000fe8000c10190c */
[----:B------:R-:W-:Y:S04]  /*4180*/  STG.E desc[UR12][R30.64+0xac], R35 ;  /* 0x0000ac231e007986 */ /* 0x000fe8000c10190c */
[----:B------:R-:W3:Y:S01]  /*4190*/  LDG.E.CONSTANT R12, desc[UR12][R32.64+0x7bc4] ;  /* 0x007bc40c200c7981 */ /* 0x000ee2000c1e9900 */
[----:B----4-:R-:W-:Y:S01]  /*41a0*/  FADD R37, R7, R4 ;  /* 0x0000000407257221 */ /* 0x010fe20000000000 */
[----:B--2---:R-:W-:-:S02]  /*41b0*/  FADD R5, R10, R5 ;  /* 0x000000050a057221 */ /* 0x004fc40000000000 */
[----:B------:R-:W2:Y:S04]  /*41c0*/  LDG.E.CONSTANT R4, desc[UR12][R32.64+0x144] ;  /* 0x0001440c20047981 */ /* 0x000ea8000c1e9900 */
[----:B------:R-:W4:Y:S04]  /*41d0*/  LDG.E.CONSTANT R7, desc[UR12][R32.64+0x148] ;  /* 0x0001480c20077981 */ /* 0x000f28000c1e9900 */
[----:B------:R3:W-:Y:S04]  /*41e0*/  STG.E desc[UR12][R30.64+0x7a8c], R5 ;  /* 0x007a8c051e007986 */ /* 0x0007e8000c10190c */
[----:B------:R1:W-:Y:S04]  /*41f0*/  STG.E desc[UR12][R30.64+0x7b2c], R11 ;  /* 0x007b2c0b1e007986 */ /* 0x0003e8000c10190c */
[----:B0-----:R-:W4:Y:S01]  /*4200*/  LDG.E.CONSTANT R8, desc[UR12][R32.64+0x1e4] ;  /* 0x0001e40c20087981 */ /* 0x001f22000c1e9900 */
[----:B---3--:R-:W-:-:S03]  /*4210*/  FADD R5, R25, R16 ;  /* 0x0000001019057221 */ /* 0x008fc60000000000 */
[----:B------:R-:W3:Y:S01]  /*4220*/  LDG.E.CONSTANT R10, desc[UR12][R32.64+0x1e8] ;  /* 0x0001e80c200a7981 */ /* 0x000ee2000c1e9900 */
[----:B-1----:R-:W-:-:S03]  /*4230*/  FADD R11, R5, R6 ;  /* 0x00000006050b7221 */ /* 0x002fc60000000000 */
[----:B------:R-:W3:Y:S01]  /*4240*/  LDG.E.CONSTANT R9, desc[UR12][R32.64+0x7bc0] ;  /* 0x007bc00c20097981 */ /* 0x000ee2000c1e9900 */
[----:B--2---:R-:W-:Y:S01]  /*4250*/  FADD R13, R13, R4 ;  /* 0x000000040d0d7221 */ /* 0x004fe20000000000 */
[----:B----4-:R-:W-:Y:S02]  /*4260*/  FADD R14, R14, R7 ;  /* 0x000000070e0e7221 */ /* 0x010fe40000000000 */
[----:B------:R-:W2:Y:S01]  /*4270*/  LDL.128 R4, [R29+0xc50] ;  /* 0x000c50001d047983 */ /* 0x000ea20000100c00 */
[----:B------:R-:W-:-:S03]  /*4280*/  FADD R17, R26, R17 ;  /* 0x000000111a117221 */ /* 0x000fc60000000000 */
[----:B------:R0:W-:Y:S04]  /*4290*/  STG.E desc[UR12][R30.64+0x144], R13 ;  /* 0x0001440d1e007986 */ /* 0x0001e8000c10190c */
[----:B------:R3:W-:Y:S01]  /*42a0*/  STG.E desc[UR12][R30.64+0x140], R37 ;  /* 0x000140251e007986 */ /* 0x0007e2000c10190c */
[----:B------:R-:W-:Y:S01]  /*42b0*/  FADD R35, R17, R8 ;  /* 0x0000000811237221 */ /* 0x000fe20000000000 */
[----:B0-----:R-:W-:Y:S02]  /*42c0*/  FADD R13, R21, R18 ;  /* 0x00000012150d7221 */ /* 0x001fe40000000000 */
[----:B------:R0:W-:Y:S02]  /*42d0*/  STG.E desc[UR12][R30.64+0x1e0], R11 ;  /* 0x0001e00b1e007986 */ /* 0x0001e4000c10190c */
[----:B---3--:R-:W-:-:S02]  /*42e0*/  FADD R37, R13, R10 ;  /* 0x0000000a0d257221 */ /* 0x008fc40000000000 */
[----:B------:R-:W3:Y:S01]  /*42f0*/  LDG.E.CONSTANT R13, desc[UR12][R32.64+0x7bc8] ;  /* 0x007bc80c200d7981 */ /* 0x000ee2000c1e9900 */
[----:B--2---:R-:W-:-:S04]  /*4300*/  FADD R4, R27, R4 ;  /* 0x000000041b047221 */ /* 0x004fc80000000000 */
[----:B------:R-:W-:Y:S02]  /*4310*/  FADD R17, R4, R9 ;  /* 0x0000000904117221 */ /* 0x000fe40000000000 */
[----:B0-----:R-:W2:Y:S04]  /*4320*/  LDL.128 R8, [R29+0x1270] ;  /* 0x001270001d087983 */ /* 0x001ea80000100c00 */
[----:B------:R-:W4:Y:S01]  /*4330*/  LDG.E.CONSTANT R4, desc[UR12][R32.64+0x7c60] ;  /* 0x007c600c20047981 */ /* 0x000f22000c1e9900 */
[----:B------:R-:W-:Y:S01]  /*4340*/  FADD R5, R28, R5 ;  /* 0x000000051c057221 */ /* 0x000fe20000000000 */
[----:B------:R-:W-:Y:S02]  /*4350*/  FADD R6, R23, R6 ;  /* 0x0000000617067221 */ /* 0x000fe40000000000 */
[----:B------:R3:W-:Y:S04]  /*4360*/  STG.E desc[UR12][R30.64+0x148], R14 ;  /* 0x0001480e1e007986 */ /* 0x0007e8000c10190c */
        /* <DEDUP_REMOVED lines=27> */
[----:B------:R0:W-:Y:S04]  /*4520*/  STG.E desc[UR12][R30.64+0x7c60], R17 ;  /* 0x007c60111e007986 */ /* 0x0001e8000c10190c */
[----:B------:R4:W-:Y:S01]  /*4530*/  STG.E desc[UR12][R30.64+0x7c64], R37 ;  /* 0x007c64251e007986 */ /* 0x0009e2000c10190c */
[----:B---3--:R-:W-:Y:S01]  /*4540*/  FADD R7, R27, R12 ;  /* 0x0000000c1b077221 */ /* 0x008fe20000000000 */
[----:B------:R-:W-:Y:S01]  /*4550*/  FADD R13, R28, R13 ;  /* 0x0000000d1c0d7221 */ /* 0x000fe20000000000 */
[----:B------:R-:W-:Y:S01]  /*4560*/  FADD R14, R23, R14 ;  /* 0x0000000e170e7221 */ /* 0x000fe20000000000 */
[----:B0-----:R-:W3:Y:S01]  /*4570*/  LDL.128 R16, [R29+0x640] ;  /* 0x000640001d107983 */ /* 0x001ee20000100c00 */
[----:B------:R-:W-:-:S03]  /*4580*/  FADD R11, R11, R6 ;  /* 0x000000060b0b7221 */ /* 0x000fc60000000000 */
[----:B------:R-:W3:Y:S04]  /*4590*/  LDG.E.CONSTANT R6, desc[UR12][R32.64+0x320] ;  /* 0x0003200c20067981 */ /* 0x000ee8000c1e9900 */
        /* <DEDUP_REMOVED lines=155> */
[----:B------:R1:W-:Y:S04]  /*4f50*/  STG.E desc[UR12][R30.64+0x46c], R35 ;  /* 0x00046c231e007986 */ /* 0x0003e8000c10190c */
[----:B------:R4:W-:Y:S01]  /*4f60*/  STG.E desc[UR12][R30.64+0x5a0], R11 ;  /* 0x0005a00b1e007986 */ /* 0x0009e2000c10190c */
[----:B0-----:R-:W-:Y:S01]  /*4f70*/  FADD R13, R21, R18 ;  /* 0x00000012150d7221 */ /* 0x001fe20000000000 */
[----:B-1----:R-:W-:-:S03]  /*4f80*/  FADD R35, R17, R8 ;  /* 0x0000000811237221 */ /* 0x002fc60000000000 */
[----:B---3--:R-:W-:Y:S02]  /*4f90*/  FADD R16, R13, R10 ;  /* 0x0000000a0d107221 */ /* 0x008fe40000000000 */
[----:B------:R-:W3:Y:S01]  /*4fa0*/  LDG.E.CONSTANT R13, desc[UR12][R32.64+0x7f88] ;  /* 0x007f880c200d7981 */ /* 0x000ee2000c1e9900 */
[----:B--2---:R-:W-:-:S04]  /*4fb0*/  FADD R4, R27, R4 ;  /* 0x000000041b047221 */ /* 0x004fc80000000000 */
[----:B------:R-:W-:Y:S02]  /*4fc0*/  FADD R17, R4, R9 ;  /* 0x0000000904117221 */ /* 0x000fe40000000000 */
[----:B----4-:R-:W2:Y:S04]  /*4fd0*/  LDL.128 R8, [R29+0x12a0] ;  /* 0x0012a0001d087983 */ /* 0x010ea80000100c00 */
[----:B------:R-:W4:Y:S01]  /*4fe0*/  LDG.E.CONSTANT R4, desc[UR12][R32.64+0x8020] ;  /* 0x0080200c20047981 */ /* 0x000f22000c1e9900 */
[----:B------:R-:W-:-:S03]  /*4ff0*/  FADD R5, R28, R5 ;  /* 0x000000051c057221 */ /* 0x000fc60000000000 */
[----:B------:R0:W-:Y:S01]  /*5000*/  STG.E desc[UR12][R30.64+0x500], R37 ;  /* 0x000500251e007986 */ /* 0x0001e2000c10190c */
[----:B------:R-:W-:-:S03]  /*5010*/  FADD R6, R23, R6 ;  /* 0x0000000617067221 */ /* 0x000fc60000000000 */
[----:B------:R2:W-:Y:S01]  /*5020*/  STG.E desc[UR12][R30.64+0x5a4], R35 ;  /* 0x0005a4231e007986 */ /* 0x0005e2000c10190c */
[----:B0-----:R-:W-:-:S03]  /*5030*/  FADD R37, R5, R12 ;  /* 0x0000000c05257221 */ /* 0x001fc60000000000 */
[----:B------:R-:W4:Y:S01]  /*5040*/  LDG.E.CONSTANT R5, desc[UR12][R32.64+0x8024] ;  /* 0x0080240c20057981 */ /* 0x000f22000c1e9900 */
[----:B---3--:R-:W-:-:S03]  /*5050*/  FADD R13, R6, R13 ;  /* 0x0000000d060d7221 */ /* 0x008fc60000000000 */
[----:B------:R-:W3:Y:S01]  /*5060*/  LDG.E.CONSTANT R6, desc[UR12][R32.64+0x50c] ;  /* 0x00050c0c20067981 */ /* 0x000ee2000c1e9900 */
[----:B--2---:R-:W-:-:S03]  /*5070*/  FADD R35, R25, R8 ;  /* 0x0000000819237221 */ /* 0x004fc60000000000 */
[----:B------:R-:W2:Y:S01]  /*5080*/  LDG.E.CONSTANT R8, desc[UR12][R32.64+0x8028] ;  /* 0x0080280c20087981 */ /* 0x000ea2000c1e9900 */
[----:B----4-:R-:W-:-:S03]  /*5090*/  FADD R35, R35, R4 ;  /* 0x0000000423237221 */ /* 0x010fc60000000000 */
[----:B------:R-:W4:Y:S01]  /*50a0*/  LDG.E.CONSTANT R4, desc[UR12][R32.64+0x5ac] ;  /* 0x0005ac0c20047981 */ /* 0x000f22000c1e9900 */
[----:B------:R-:W-:-:S03]  /*50b0*/  FADD R12, R26, R9 ;  /* 0x000000091a0c7221 */ /* 0x000fc60000000000 */
[----:B------:R0:W-:Y:S01]  /*50c0*/  STG.E desc[UR12][R30.64+0x7f84], R37 ;  /* 0x007f84251e007986 */ /* 0x0001e2000c10190c */
[----:B------:R-:W-:-:S03]  /*50d0*/  FADD R9, R24, R15 ;  /* 0x0000000f18097221 */ /* 0x000fc60000000000 */
[----:B------:R-:W-:Y:S01]  /*50e0*/  STG.E desc[UR12][R30.64+0x508], R14 ;  /* 0x0005080e1e007986 */ /* 0x000fe2000c10190c */
[----:B0-----:R-:W-:Y:S01]  /*50f0*/  FADD R37, R12, R5 ;  /* 0x000000050c257221 */ /* 0x001fe20000000000 */
[----:B------:R-:W-:Y:S02]  /*5100*/  FADD R5, R21, R10 ;  /* 0x0000000a15057221 */ /* 0x000fe40000000000 */
[----:B------:R0:W-:Y:S04]  /*5110*/  STG.E desc[UR12][R30.64+0x7f80], R17 ;  /* 0x007f80111e007986 */ /* 0x0001e8000c10190c */
[----:B------:R1:W-:Y:S01]  /*5120*/  STG.E desc[UR12][R30.64+0x7f88], R13 ;  /* 0x007f880d1e007986 */ /* 0x0003e2000c10190c */
[----:B---3--:R-:W-:-:S03]  /*5130*/  FADD R9, R9, R6 ;  /* 0x0000000609097221 */ /* 0x008fc60000000000 */
[----:B------:R-:W3:Y:S01]  /*5140*/  LDG.E.CONSTANT R6, desc[UR12][R32.64+0x802c] ;  /* 0x00802c0c20067981 */ /* 0x000ee2000c1e9900 */
[----:B0-----:R-:W-:-:S03]  /*5150*/  FADD R17, R22, R19 ;  /* 0x0000001316117221 */ /* 0x001fc60000000000 */
[----:B-1----:R-:W3:Y:S01]  /*5160*/  LDL.128 R12, [R29+0x50] ;  /* 0x000050001d0c7983 */ /* 0x002ee20000100c00 */
[----:B--2---:R-:W-:-:S03]  /*5170*/  FADD R8, R5, R8 ;  /* 0x0000000805087221 */ /* 0x004fc60000000000 */
[----:B------:R-:W2:Y:S01]  /*5180*/  LDG.E.CONSTANT R5, desc[UR12][R32.64+0x7f8c] ;  /* 0x007f8c0c20057981 */ /* 0x000ea2000c1e9900 */
[----:B----4-:R-:W-:-:S03]  /*5190*/  FADD R17, R17, R4 ;  /* 0x0000000411117221 */ /* 0x010fc60000000000 */
[----:B------:R-:W4:Y:S01]  /*51a0*/  LDG.E.CONSTANT R4, desc[UR12][R32.64+0x640] ;  /* 0x0006400c20047981 */ /* 0x000f22000c1e9900 */
[----:B------:R-:W-:Y:S01]  /*51b0*/  FADD R10, R24, R7 ;  /* 0x00000007180a7221 */ /* 0x000fe20000000000 */
[----:B------:R-:W-:Y:S02]  /*51c0*/  FADD R11, R22, R11 ;  /* 0x0000000b160b7221 */ /* 0x000fe40000000000 */
[----:B------:R3:W-:Y:S04]  /*51d0*/  STG.E desc[UR12][R30.64+0x8020], R35 ;  /* 0x008020231e007986 */ /* 0x0007e8000c10190c */
[----:B------:R-:W-:Y:S01]  /*51e0*/  STG.E desc[UR12][R30.64+0x8024], R37 ;  /* 0x008024251e007986 */ /* 0x000fe2000c10190c */
[----:B---3--:R-:W-:-:S03]  /*51f0*/  FADD R35, R11, R6 ;  /* 0x000000060b237221 */ /* 0x008fc60000000000 */
[----:B------:R0:W-:Y:S04]  /*5200*/  STG.E desc[UR12][R30.64+0x8028], R8 ;  /* 0x008028081e007986 */ /* 0x0001e8000c10190c */
[----:B------:R-:W3:Y:S04]  /*5210*/  LDG.E.CONSTANT R11, desc[UR12][R32.64+0x648] ;  /* 0x0006480c200b7981 */ /* 0x000ee8000c1e9900 */
[----:B------:R1:W-:Y:S04]  /*5220*/  STG.E desc[UR12][R30.64+0x50c], R9 ;  /* 0x00050c091e007986 */ /* 0x0003e8000c10190c */
[----:B0-----:R-:W3:Y:S01]  /*5230*/  LDG.E.CONSTANT R8, desc[UR12][R32.64+0x644] ;  /* 0x0006440c20087981 */ /* 0x001ee2000c1e9900 */
[----:B--2---:R-:W-:Y:S01]  /*5240*/  FADD R19, R10, R5 ;  /* 0x000000050a137221 */ /* 0x004fe20000000000 */
[----:B------:R-:W-:-:S02]  /*5250*/  FADD R5, R27, R12 ;  /* 0x0000000c1b057221 */ /* 0x000fc40000000000 */
[----:B------:R-:W2:Y:S02]  /*5260*/  LDG.E.CONSTANT R10, desc[UR12][R32.64+0x6e0] ;  /* 0x0006e00c200a7981 */ /* 0x000ea4000c1e9900 */
[----:B----4-:R-:W-:Y:S02]  /*5270*/  FADD R37, R5, R4 ;  /* 0x0000000405257221 */ /* 0x010fe40000000000 */
[----:B------:R-:W4:Y:S04]  /*5280*/  LDG.E.CONSTANT R12, desc[UR12][R32.64+0x6e4] ;  /* 0x0006e40c200c7981 */ /* 0x000f28000c1e9900 */
[----:B------:R-:W1:Y:S01]  /*5290*/  LDL.128 R4, [R29+0x670] ;  /* 0x000670001d047983 */ /* 0x000e620000100c00 */
[----:B------:R-:W-:Y:S01]  /*52a0*/  FADD R13, R28, R13 ;  /* 0x0000000d1c0d7221 */ /* 0x000fe20000000000 */
[----:B------:R-:W-:-:S02]  /*52b0*/  FADD R14, R23, R14 ;  /* 0x0000000e170e7221 */ /* 0x000fc40000000000 */
[----:B------:R4:W-:Y:S01]  /*52c0*/  STG.E desc[UR12][R30.64+0x802c], R35 ;  /* 0x00802c231e007986 */ /* 0x0009e2000c10190c */
[----:B-1----:R-:W-:-:S03]  /*52d0*/  FADD R9, R25, R4 ;  /* 0x0000000419097221 */ /* 0x002fc60000000000 */
[----:B------:R-:W2:Y:S01]  /*52e0*/  LDG.E.CONSTANT R4, desc[UR12][R32.64+0x6e8] ;  /* 0x0006e80c20047981 */ /* 0x000ea2000c1e9900 */
[----:B------:R-:W-:-:S03]  /*52f0*/  FADD R5, R26, R5 ;  /* 0x000000051a057221 */ /* 0x000fc60000000000 */
[----:B------:R3:W-:Y:S01]  /*5300*/  STG.E desc[UR12][R30.64+0x5a8], R16 ;  /* 0x0005a8101e007986 */ /* 0x0007e2000c10190c */
[----:B----4-:R-:W-:Y:S01]  /*5310*/  FADD R35, R5, R12 ;  /* 0x0000000c05237221 */ /* 0x010fe20000000000 */
[----:B------:R-:W-:Y:S02]  /*5320*/  FADD R5, R21, R6 ;  /* 0x0000000615057221 */ /* 0x000fe40000000000 */
[----:B------:R2:W-:Y:S04]  /*5330*/  STG.E desc[UR12][R30.64+0x5ac], R17 ;  /* 0x0005ac111e007986 */ /* 0x0005e8000c10190c */
[----:B------:R0:W-:Y:S01]  /*5340*/  STG.E desc[UR12][R30.64+0x7f8c], R19 ;  /* 0x007f8c131e007986 */ /* 0x0001e2000c10190c */
[----:B---3--:R-:W-:-:S03]  /*5350*/  FADD R16, R13, R8 ;  /* 0x000000080d107221 */ /* 0x008fc60000000000 */
[----:B------:R-:W-:Y:S01]  /*5360*/  STG.E desc[UR12][R30.64+0x640], R37 ;  /* 0x000640251e007986 */ /* 0x000fe2000c10190c */
[----:B--2---:R-:W-:-:S03]  /*5370*/  FADD R17, R9, R10 ;  /* 0x0000000a09117221 */ /* 0x004fc60000000000 */
[----:B------:R-:W2:Y:S01]  /*5380*/  LDG.E.CONSTANT R6, desc[UR12][R32.64+0x80c8] ;  /* 0x0080c80c20067981 */ /* 0x000ea2000c1e9900 */
[----:B0-----:R-:W-:-:S03]  /*5390*/  FADD R19, R14, R11 ;  /* 0x0000000b0e137221 */ /* 0x001fc60000000000 */
[----:B------:R-:W3:Y:S04]  /*53a0*/  LDG.E.CONSTANT R13, desc[UR12][R32.64+0x80c0] ;  /* 0x0080c00c200d7981 */ /* 0x000ee8000c1e9900 */
[----:B------:R-:W4:Y:S04]  /*53b0*/  LDL.128 R8, [R29+0xc90] ;  /* 0x000c90001d087983 */ /* 0x000f280000100c00 */
[----:B------:R-:W-:Y:S04]  /*53c0*/  STG.E desc[UR12][R30.64+0x644], R16 ;  /* 0x000644101e007986 */ /* 0x000fe8000c10190c */
[----:B------:R-:W-:Y:S04]  /*53d0*/  STG.E desc[UR12][R30.64+0x648], R19 ;  /* 0x000648131e007986 */ /* 0x000fe8000c10190c */
[----:B------:R0:W-:Y:S01]  /*53e0*/  STG.E desc[UR12][R30.64+0x6e0], R17 ;  /* 0x0006e0111e007986 */ /* 0x0001e2000c10190c */
[----:B------:R-:W-:-:S03]  /*53f0*/  FADD R7, R22, R7 ;  /* 0x0000000716077221 */ /* 0x000fc60000000000 */
[----:B------:R-:W2:Y:S04]  /*5400*/  LDG.E.CONSTANT R12, desc[UR12][R32.64+0x816c] ;  /* 0x00816c0c200c7981 */ /* 0x000ea8000c1e9900 */
[----:B0-----:R-:W2:Y:S01]  /*5410*/  LDL.128 R16, [R29+0x12b0] ;  /* 0x0012b0001d107983 */ /* 0x001ea20000100c00 */
[----:B------:R-:W-:-:S03]  /*5420*/  FADD R37, R5, R4 ;  /* 0x0000000405257221 */ /* 0x000fc60000000000 */
[----:B------:R-:W2:Y:S04]  /*5430*/  LDG.E.CONSTANT R4, desc[UR12][R32.64+0x80c4] ;  /* 0x0080c40c20047981 */ /* 0x000ea8000c1e9900 */
[----:B------:R-:W2:Y:S04]  /*5440*/  LDG.E.CONSTANT R5, desc[UR12][R32.64+0x8160] ;  /* 0x0081600c20057981 */ /* 0x000ea8000c1e9900 */
[----:B------:R0:W-:Y:S01]  /*5450*/  STG.E desc[UR12][R30.64+0x6e4], R35 ;  /* 0x0006e4231e007986 */ /* 0x0001e2000c10190c */
[----:B----4-:R-:W-:Y:S01]  /*5460*/  FADD R9, R28, R9 ;  /* 0x000000091c097221 */ /* 0x010fe20000000000 */
[----:B------:R-:W-:-:S04]  /*5470*/  FADD R8, R27, R8 ;  /* 0x000000081b087221 */ /* 0x000fc80000000000 */
[----:B---3--:R-:W-:Y:S02]  /*5480*/  FADD R13, R8, R13 ;  /* 0x0000000d080d7221 */ /* 0x008fe40000000000 */
[----:B------:R-:W3:Y:S01]  /*5490*/  LDG.E.CONSTANT R8, desc[UR12][R32.64+0x8168] ;  /* 0x0081680c20087981 */ /* 0x000ee2000c1e9900 */
[----:B--2---:R-:W-:Y:S01]  /*54a0*/  FADD R16, R25, R16 ;  /* 0x0000001019107221 */ /* 0x004fe20000000000 */
[----:B0-----:R-:W-:Y:S01]  /*54b0*/  FADD R35, R9, R4 ;  /* 0x0000000409237221 */ /* 0x001fe20000000000 */
[----:B------:R-:W-:Y:S01]  /*54c0*/  FADD R9, R23, R10 ;  /* 0x0000000a17097221 */ /* 0x000fe20000000000 */
[----:B------:R-:W2:Y:S03]  /*54d0*/  LDG.E.CONSTANT R4, desc[UR12][R32.64+0x6ec] ;  /* 0x0006ec0c20047981 */ /* 0x000ea6000c1e9900 */
[----:B------:R-:W-:Y:S02]  /*54e0*/  FADD R10, R9, R6 ;  /* 0x00000006090a7221 */ /* 0x000fe40000000000 */
[----:B------:R-:W4:Y:S01]  /*54f0*/  LDG.E.CONSTANT R6, desc[UR12][R32.64+0x8164] ;  /* 0x0081640c20067981 */ /* 0x000f22000c1e9900 */
[----:B------:R-:W-:-:S03]  /*5500*/  FADD R9, R16, R5 ;  /* 0x0000000510097221 */ /* 0x000fc60000000000 */
[----:B------:R-:W2:Y:S04]  /*5510*/  LDG.E.CONSTANT R5, desc[UR12][R32.64+0x64c] ;  /* 0x00064c0c20057981 */ /* 0x000ea8000c1e9900 */
[----:B------:R0:W-:Y:S02]  /*5520*/  STG.E desc[UR12][R30.64+0x80c0], R13 ;  /* 0x0080c00d1e007986 */ /* 0x0001e4000c10190c */
[----:B0-----:R-:W-:Y:S02]  /*5530*/  FADD R13, R26, R17 ;  /* 0x000000111a0d7221 */ /* 0x001fe40000000000 */
[----:B------:R-:W-:Y:S01]  /*5540*/  STG.E desc[UR12][R30.64+0x6e8], R37 ;  /* 0x0006e8251e007986 */ /* 0x000fe2000c10190c */
[----:B------:R-:W-:-:S03]  /*5550*/  FADD R17, R21, R18 ;  /* 0x0000001215117221 */ /* 0x000fc60000000000 */
[----:B------:R3:W-:Y:S04]  /*5560*/  STG.E desc[UR12][R30.64+0x80c4], R35 ;  /* 0x0080c4231e007986 */ /* 0x0007e8000c10190c */
[----:B------:R0:W-:Y:S01]  /*5570*/  STG.E desc[UR12][R30.64+0x80c8], R10 ;  /* 0x0080c80a1e007986 */ /* 0x0001e2000c10190c */
[----:B---3--:R-:W-:-:S03]  /*5580*/  FADD R35, R17, R8 ;  /* 0x0000000811237221 */ /* 0x008fc60000000000 */
[----:B------:R-:W3:Y:S04]  /*5590*/  LDG.E.CONSTANT R8, desc[UR12][R32.64+0x80cc] ;  /* 0x0080cc0c20087981 */ /* 0x000ee8000c1e9900 */
[----:B0-----:R-:W3:Y:S01]  /*55a0*/  LDG.E.CONSTANT R10, desc[UR12][R32.64+0x780] ;  /* 0x0007800c200a7981 */ /* 0x001ee2000c1e9900 */
[----:B----4-:R-:W-:Y:S01]  /*55b0*/  FADD R13, R13, R6 ;  /* 0x000000060d0d7221 */ /* 0x010fe20000000000 */
[----:B------:R-:W-:Y:S01]  /*55c0*/  FADD R6, R24, R15 ;  /* 0x0000000f18067221 */ /* 0x000fe20000000000 */
[----:B--2---:R-:W-:-:S03]  /*55d0*/  FADD R15, R7, R4 ;  /* 0x00000004070f7221 */ /* 0x004fc60000000000 */
[----:B------:R-:W-:Y:S02]  /*55e0*/  FADD R37, R6, R5 ;  /* 0x0000000506257221 */ /* 0x000fe40000000000 */
[----:B------:R-:W2:Y:S01]  /*55f0*/  LDL.128 R4, [R29+0x60] ;  /* 0x000060001d047983 */ /* 0x000ea20000100c00 */
[----:B------:R-:W-:-:S03]  /*5600*/  FADD R11, R24, R11 ;  /* 0x0000000b180b7221 */ /* 0x000fc60000000000 */
[----:B------:R-:W-:Y:S01]  /*5610*/  STG.E desc[UR12][R30.64+0x8160], R9 ;  /* 0x008160091e007986 */ /* 0x000fe2000c10190c */
[----:B------:R-:W-:-:S03]  /*5620*/  FADD R19, R22, R19 ;  /* 0x0000001316137221 */ /* 0x000fc60000000000 */
[----:B------:R-:W-:Y:S01]  /*5630*/  STG.E desc[UR12][R30.64+0x8168], R35 ;  /* 0x008168231e007986 */ /* 0x000fe2000c10190c */
[----:B------:R-:W-:-:S03]  /*5640*/  FADD R19, R19, R12 ;  /* 0x0000000c13137221 */ /* 0x000fc60000000000 */
[----:B------:R0:W-:Y:S04]  /*5650*/  STG.E desc[UR12][R30.64+0x8164], R13 ;  /* 0x0081640d1e007986 */ /* 0x0001e8000c10190c */
[----:B------:R-:W4:Y:S04]  /*5660*/  LDG.E.CONSTANT R12, desc[UR12][R32.64+0x788] ;  /* 0x0007880c200c7981 */ /* 0x000f28000c1e9900 */
[----:B0-----:R-:W4:Y:S01]  /*5670*/  LDG.E.CONSTANT R13, desc[UR12][R32.64+0x820] ;  /* 0x0008200c200d7981 */ /* 0x001f22000c1e9900 */
[----:B---3--:R-:W-:Y:S01]  /*5680*/  FADD R17, R11, R8 ;  /* 0x000000080b117221 */ /* 0x008fe20000000000 */
[----:B--2---:R-:W-:-:S02]  /*5690*/  FADD R9, R27, R4 ;  /* 0x000000041b097221 */ /* 0x004fc40000000000 */
[----:B------:R-:W2:Y:S02]  /*56a0*/  LDG.E.CONSTANT R4, desc[UR12][R32.64+0x784] ;  /* 0x0007840c20047981 */ /* 0x000ea4000c1e9900 */
[----:B------:R-:W-:Y:S02]  /*56b0*/  FADD R35, R9, R10 ;  /* 0x0000000a09237221 */ /* 0x000fe40000000000 */
[----:B------:R-:W3:Y:S01]  /*56c0*/  LDL.128 R8, [R29+0x680] ;  /* 0x000680001d087983 */ /* 0x000ee20000100c00 */
[----:B------:R-:W-:-:S03]  /*56d0*/  FADD R5, R28, R5 ;  /* 0x000000051c057221 */ /* 0x000fc60000000000 */
[----:B------:R2:W-:Y:S04]  /*56e0*/  STG.E desc[UR12][R30.64+0x64c], R37 ;  /* 0x00064c251e007986 */ /* 0x0005e8000c10190c */
[----:B------:R0:W-:Y:S04]  /*56f0*/  STG.E desc[UR12][R30.64+0x80cc], R17 ;  /* 0x0080cc111e007986 */ /* 0x0001e8000c10190c */
[----:B------:R1:W-:Y:S01]  /*5700*/  STG.E desc[UR12][R30.64+0x6ec], R15 ;  /* 0x0006ec0f1e007986 */ /* 0x0003e2000c10190c */
[----:B--2---:R-:W-:Y:S01]  /*5710*/  FADD R37, R5, R4 ;  /* 0x0000000405257221 */ /* 0x004fe20000000000 */
[----:B------:R-:W-:-:S02]  /*5720*/  FADD R5, R23, R6 ;  /* 0x0000000617057221 */ /* 0x000fc40000000000 */
[----:B------:R-:W2:Y:S01]  /*5730*/  LDG.E.CONSTANT R4, desc[UR12][R32.64+0x824] ;  /* 0x0008240c20047981 */ /* 0x000ea2000c1e9900 */
[----:B---3--:R-:W-:Y:S01]  /*5740*/  FADD R8, R25, R8 ;  /* 0x0000000819087221 */ /* 0x008fe20000000000 */
[----:B----4-:R-:W-:Y:S02]  /*5750*/  FADD R16, R5, R12 ;  /* 0x0000000c05107221 */ /* 0x010fe40000000000 */
[----:B------:R-:W3:Y:S01]  /*5760*/  LDG.E.CONSTANT R6, desc[UR12][R32.64+0x828] ;  /* 0x0008280c20067981 */ /* 0x000ee2000c1e9900 */
[----:B0-----:R-:W-:-:S03]  /*5770*/  FADD R17, R8, R13 ;  /* 0x0000000d08117221 */ /* 0x001fc60000000000 */
[----:B-1----:R-:W4:Y:S04]  /*5780*/  LDL.128 R12, [R29+0xca0] ;  /* 0x000ca0001d0c7983 */ /* 0x002f280000100c00 */
[----:B------:R-:W4:Y:S01]  /*5790*/  LDG.E.CONSTANT R5, desc[UR12][R32.64+0x8200] ;  /* 0x0082000c20057981 */ /* 0x000f22000c1e9900 */
[----:B------:R-:W-:-:S03]  /*57a0*/  FADD R9, R26, R9 ;  /* 0x000000091a097221 */ /* 0x000fc60000000000 */
[----:B------:R2:W-:Y:S04]  /*57b0*/  STG.E desc[UR12][R30.64+0x816c], R19 ;  /* 0x00816c131e007986 */ /* 0x0005e8000c10190c */
[----:B------:R3:W-:Y:S04]  /*57c0*/  STG.E desc[UR12][R30.64+0x780], R35 ;  /* 0x000780231e007986 */ /* 0x0007e8000c10190c */
[----:B------:R-:W4:Y:S01]  /*57d0*/  LDG.E.CONSTANT R8, desc[UR12][R32.64+0x82c] ;  /* 0x00082c0c20087981 */ /* 0x000f22000c1e9900 */
[----:B--2---:R-:W-:Y:S01]  /*57e0*/  FADD R19, R9, R4 ;  /* 0x0000000409137221 */ /* 0x004fe20000000000 */
[----:B------:R-:W-:-:S02]  /*57f0*/  FADD R9, R21, R10 ;  /* 0x0000000a15097221 */ /* 0x000fc40000000000 */
[----:B------:R-:W2:Y:S02]  /*5800*/  LDG.E.CONSTANT R4, desc[UR12][R32.64+0x8208] ;  /* 0x0082080c20047981 */ /* 0x000ea4000c1e9900 */
[----:B---3--:R-:W-:Y:S01]  /*5810*/  FADD R35, R9, R6 ;  /* 0x0000000609237221 */ /* 0x008fe20000000000 */
[----:B----4-:R-:W-:Y:S01]  /*5820*/  FADD R12, R27, R12 ;  /* 0x0000000c1b0c7221 */ /* 0x010fe20000000000 */
[----:B------:R-:W3:Y:S03]  /*5830*/  LDG.E.CONSTANT R6, desc[UR12][R32.64+0x8204] ;  /* 0x0082040c20067981 */ /* 0x000ee6000c1e9900 */
[----:B------:R-:W-:Y:S01]  /*5840*/  FADD R9, R12, R5 ;  /* 0x000000050c097221 */ /* 0x000fe20000000000 */
[----:B------:R0:W-:Y:S04]  /*5850*/  STG.E desc[UR12][R30.64+0x820], R17 ;  /* 0x000820111e007986 */ /* 0x0001e8000c10190c */
[----:B------:R-:W4:Y:S01]  /*5860*/  LDG.E.CONSTANT R5, desc[UR12][R32.64+0x78c] ;  /* 0x00078c0c20057981 */ /* 0x000f22000c1e9900 */
[----:B------:R-:W-:Y:S01]  /*5870*/  FADD R13, R28, R13 ;  /* 0x0000000d1c0d7221 */ /* 0x000fe20000000000 */
[----:B------:R-:W-:-:S02]  /*5880*/  FADD R11, R22, R11 ;  /* 0x0000000b160b7221 */ /* 0x000fc40000000000 */
[----:B------:R-:W-:Y:S01]  /*5890*/  STG.E desc[UR12][R30.64+0x824], R19 ;  /* 0x000824131e007986 */ /* 0x000fe2000c10190c */
[----:B0-----:R-:W-:-:S03]  /*58a0*/  FADD R17, R23, R14 ;  /* 0x0000000e17117221 */ /* 0x001fc60000000000 */
[----:B------:R-:W4:Y:S04]  /*58b0*/  LDG.E.CONSTANT R12, desc[UR12][R32.64+0x820c] ;  /* 0x00820c0c200c7981 */ /* 0x000f28000c1e9900 */
[----:B------:R0:W-:Y:S04]  /*58c0*/  STG.E desc[UR12][R30.64+0x828], R35 ;  /* 0x000828231e007986 */ /* 0x0001e8000c10190c */
[----:B------:R1:W-:Y:S04]  /*58d0*/  STG.E desc[UR12][R30.64+0x8200], R9 ;  /* 0x008200091e007986 */ /* 0x0003e8000c10190c */
[----:B------:R-:W4:Y:S01]  /*58e0*/  LDG.E.CONSTANT R10, desc[UR12][R32.64+0x82ac] ;  /* 0x0082ac0c200a7981 */ /* 0x000f22000c1e9900 */
[----:B0-----:R-:W-:-:S03]  /*58f0*/  FADD R35, R11, R8 ;  /* 0x000000080b237221 */ /* 0x001fc60000000000 */
[----:B------:R-:W4:Y:S04]  /*5900*/  LDG.E.CONSTANT R11, desc[UR12][R32.64+0x82a0] ;  /* 0x0082a00c200b7981 */ /* 0x000f28000c1e9900 */
[----:B-1----:R-:W4:Y:S04]  /*5910*/  LDG.E.CONSTANT R9, desc[UR12][R32.64+0x82a4] ;  /* 0x0082a40c20097981 */ /* 0x002f28000c1e9900 */
[----:B------:R-:W4:Y:S01]  /*5920*/  LDG.E.CONSTANT R8, desc[UR12][R32.64+0x82a8] ;  /* 0x0082a80c20087981 */ /* 0x000f22000c1e9900 */
[----:B--2---:R-:W-:Y:S01]  /*5930*/  FADD R17, R17, R4 ;  /* 0x0000000411117221 */ /* 0x004fe20000000000 */
[----:B------:R-:W-:Y:S01]  /*5940*/  FADD R4, R24, R7 ;  /* 0x0000000718047221 */ /* 0x000fe20000000000 */
[----:B---3--:R-:W-:-:S03]  /*5950*/  FADD R13, R13, R6 ;  /* 0x000000060d0d7221 */ /* 0x008fc60000000000 */
[----:B----4-:R-:W-:Y:S02]  /*5960*/  FADD R19, R4, R5 ;  /* 0x0000000504137221 */ /* 0x010fe40000000000 */
[----:B------:R-:W2:Y:S04]  /*5970*/  LDL.128 R4, [R29+0x12c0] ;  /* 0x0012c0001d047983 */ /* 0x000ea80000100c00 */
[----:B------:R0:W-:Y:S02]  /*5980*/  STG.E desc[UR12][R30.64+0x8204], R13 ;  /* 0x0082040d1e007986 */ /* 0x0001e4000c10190c */
[----:B0-----:R-:W-:-:S04]  /*5990*/  FADD R13, R24, R15 ;  /* 0x0000000f180d7221 */ /* 0x001fc80000000000 */
[----:B------:R-:W-:Y:S01]  /*59a0*/  FADD R13, R13, R12 ;  /* 0x0000000c0d0d7221 */ /* 0x000fe20000000000 */
[----:B------:R0:W-:Y:S01]  /*59b0*/  STG.E desc[UR12][R30.64+0x784], R37 ;  /* 0x000784251e007986 */ /* 0x0001e2000c10190c */
[----:B------:R-:W-:-:S03]  /*59c0*/  IADD3 R3, PT, PT, R3, 0x1, RZ ;  /* 0x0000000103037810 */ /* 0x000fc60007ffe0ff */
[----:B------:R0:W-:Y:S04]  /*59d0*/  STG.E desc[UR12][R30.64+0x788], R16 ;  /* 0x000788101e007986 */ /* 0x0001e8000c10190c */
[----:B------:R0:W-:Y:S04]  /*59e0*/  STG.E desc[UR12][R30.64+0x8208], R17 ;  /* 0x008208111e007986 */ /* 0x0001e8000c10190c */
[----:B------:R0:W-:Y:S04]  /*59f0*/  STG.E desc[UR12][R30.64+0x78c], R19 ;  /* 0x00078c131e007986 */ /* 0x0001e8000c10190c */
[----:B------:R0:W-:Y:S04]  /*5a00*/  STG.E desc[UR12][R30.64+0x82c], R35 ;  /* 0x00082c231e007986 */ /* 0x0001e8000c10190c */
[----:B------:R0:W-:Y:S01]  /*5a10*/  STG.E desc[UR12][R30.64+0x820c], R13 ;  /* 0x00820c0d1e007986 */ /* 0x0001e2000c10190c */
[----:B------:R-:W-:Y:S01]  /*5a20*/  ISETP.NE.AND P0, PT, R3, 0x7, PT ;  /* 0x000000070300780c */ /* 0x000fe20003f05270 */
[----:B--2---:R-:W-:Y:S01]  /*5a30*/  FADD R12, R26, R5 ;  /* 0x000000051a0c7221 */ /* 0x004fe20000000000 */
[----:B------:R-:W-:Y:S01]  /*5a40*/  FADD R4, R25, R4 ;  /* 0x0000000419047221 */ /* 0x000fe20000000000 */
[----:B------:R-:W-:Y:S01]  /*5a50*/  FADD R5, R21, R6 ;  /* 0x0000000615057221 */ /* 0x000fe20000000000 */
[----:B------:R-:W-:Y:S01]  /*5a60*/  FADD R7, R22, R7 ;  /* 0x0000000716077221 */ /* 0x000fe20000000000 */
[----:B------:R-:W-:Y:S01]  /*5a70*/  FADD R9, R12, R9 ;  /* 0x000000090c097221 */ /* 0x000fe20000000000 */
[----:B------:R-:W-:Y:S01]  /*5a80*/  FADD R11, R4, R11 ;  /* 0x0000000b040b7221 */ /* 0x000fe20000000000 */
[----:B------:R-:W-:Y:S01]  /*5a90*/  FADD R5, R5, R8 ;  /* 0x0000000805057221 */ /* 0x000fe20000000000 */
[----:B------:R-:W-:-:S02]  /*5aa0*/  FADD R7, R7, R10 ;  /* 0x0000000a07077221 */ /* 0x000fc40000000000 */
[----:B------:R0:W-:Y:S04]  /*5ab0*/  STG.E desc[UR12][R30.64+0x82a4], R9 ;  /* 0x0082a4091e007986 */ /* 0x0001e8000c10190c */
[----:B------:R0:W-:Y:S04]  /*5ac0*/  STG.E desc[UR12][R30.64+0x82a0], R11 ;  /* 0x0082a00b1e007986 */ /* 0x0001e8000c10190c */
[----:B------:R0:W-:Y:S04]  /*5ad0*/  STG.E desc[UR12][R30.64+0x82a8], R5 ;  /* 0x0082a8051e007986 */ /* 0x0001e8000c10190c */
[----:B------:R0:W-:Y:S01]  /*5ae0*/  STG.E desc[UR12][R30.64+0x82ac], R7 ;  /* 0x0082ac071e007986 */ /* 0x0001e2000c10190c */
[----:B------:R-:W-:Y:S05]  /*5af0*/  @P0 BRA `(.L_x_13) ;  /* 0xffffffe000640947 */ /* 0x000fea000383ffff */
[----:B------:R-:W-:Y:S01]  /*5b00*/  HFMA2 R20, -RZ, RZ, 0, 5.9604644775390625e-08 ;  /* 0x00000001ff147431 */ /* 0x000fe200000001ff */
[----:B------:R-:W-:Y:S01]  /*5b10*/  UPLOP3.LUT UP0, UPT, UPT, UPT, UPT, 0x40, 0x4 ;  /* 0x000000000004789c */ /* 0x000fe20003f0e870 */
[----:B------:R-:W-:Y:S10]  /*5b20*/  BRA.U UP1, `(.L_x_14) ;  /* 0xffffffe1014c7547 */ /* 0x000ff4000b83ffff */
[----:B------:R-:W-:Y:S05]  /*5b30*/  EXIT ;  /* 0x000000000000794d */ /* 0x000fea0003800000 */
.L_x_15:
[----:B------:R-:W-:-:S00]  /*5b40*/  BRA `(.L_x_15) ;  /* 0xfffffffc00fc7947 */ /* 0x000fc0000383ffff */
[----:B------:R-:W-:-:S00]  /*5b50*/  NOP ;  /* 0x0000000000007918 */ /* 0x000fc00000000000 */
        /* <DEDUP_REMOVED lines=10> */
.L_x_16:


//--------------------- .nv.shared.my_kernel_kernel0 --------------------------
	.section	.nv.shared.my_kernel_kernel0,"aw",@nobits
	.sectionflags	@""
	.align	4
.nv.shared.my_kernel_kernel0:
	.zero		14848


//--------------------- .nv.shared.reserved.0     --------------------------
	.section	.nv.shared.reserved.0,"aw",@nobits
	.weak		__nv_reservedSMEM_offset_0_alias
	.size		__nv_reservedSMEM_offset_0_alias, 0, 64
	.other		__nv_reservedSMEM_offset_0_alias,@"STO_CUDA_RESERVED_SHARED STV_DEFAULT"
__nv_reservedSMEM_offset_0_alias:
	.zero		0
	.zero		64


//--------------------- .nv.constant0.my_kernel_kernel0 --------------------------
	.section	.nv.constant0.my_kernel_kernel0,"a",@progbits
	.sectionflags	@""
	.align	4
.nv.constant0.my_kernel_kernel0:
	.zero		936


//--------------------- SYMBOLS --------------------------

	.type		.nv.reservedSmem.offset0,@object
	.size		.nv.reservedSmem.offset0,0x4
	.type		.nv.reservedSmem.cap,@object
	.size		.nv.reservedSmem.cap,0x4
